//
// Generated by NVIDIA NVVM Compiler
//
// Compiler Build ID: CL-36424714
// Cuda compilation tools, release 13.0, V13.0.88
// Based on NVVM 20.0.0
//

.version 9.0
.target sm_100
.address_size 64

	// .globl	dropout_fwd_f16

.visible .entry dropout_fwd_f16(
	.param .align 2 .b8 dropout_fwd_f16_param_0[2],
	.param .u64 dropout_fwd_f16_param_1,
	.param .u64 .ptr .align 1 dropout_fwd_f16_param_2,
	.param .u64 .ptr .align 1 dropout_fwd_f16_param_3,
	.param .u64 .ptr .align 1 dropout_fwd_f16_param_4
)
{
	.reg .pred 	%p<5>;
	.reg .b16 	%rs<31>;
	.reg .b32 	%r<5>;
	.reg .b32 	%f<14>;
	.reg .b64 	%rd<13>;
	.reg .b64 	%fd<3>;

	ld.param.u16 	%rs7, [dropout_fwd_f16_param_0];
	ld.param.u64 	%rd5, [dropout_fwd_f16_param_1];
	ld.param.u64 	%rd2, [dropout_fwd_f16_param_2];
	ld.param.u64 	%rd3, [dropout_fwd_f16_param_3];
	ld.param.u64 	%rd4, [dropout_fwd_f16_param_4];
	mov.u32 	%r1, %ctaid.x;
	mov.u32 	%r2, %ntid.x;
	mov.u32 	%r3, %tid.x;
	mad.lo.s32 	%r4, %r1, %r2, %r3;
	cvt.u64.u32 	%rd1, %r4;
	setp.le.u64 	%p1, %rd5, %rd1;
	@%p1 bra 	$L__BB0_6;
	cvta.to.global.u64 	%rd6, %rd3;
	mov.f64 	%fd1, 0d0000000000000000;
	// begin inline asm
	{  cvt.rn.f16.f64 %rs30, %fd1;}

	// end inline asm
	mov.f64 	%fd2, 0d3FF0000000000000;
	// begin inline asm
	{  cvt.rn.f16.f64 %rs9, %fd2;}

	// end inline asm
	add.s64 	%rd7, %rd6, %rd1;
	ld.global.u8 	%rs10, [%rd7];
	setp.ne.s16 	%p2, %rs10, 0;
	@%p2 bra 	$L__BB0_5;
	// begin inline asm
	{sub.f16 %rs11,%rs9,%rs7;
}
	// end inline asm
	// begin inline asm
	{  cvt.f32.f16 %f5, %rs9;}

	// end inline asm
	// begin inline asm
	{  cvt.f32.f16 %f6, %rs11;}

	// end inline asm
	// begin inline asm
	{rcp.approx.ftz.f32 %f7, %f6;
}
	// end inline asm
	mul.f32 	%f9, %f5, %f7;
	// begin inline asm
	{  cvt.rn.f16.f32 %rs30, %f9;}

	// end inline asm
	// begin inline asm
	{abs.f16 %rs17,%rs30;
}
	// end inline asm
	mov.b16 	%rs21, 143;
	// begin inline asm
	{ .reg .pred __$temp3;
  setp.lt.f16  __$temp3, %rs17, %rs21;
  selp.u16 %rs19, 1, 0, __$temp3;}
	// end inline asm
	setp.eq.s16 	%p3, %rs19, 0;
	@%p3 bra 	$L__BB0_5;
	mov.f32 	%f10, 0f00000000;
	// begin inline asm
	{  cvt.rn.f16.f32 %rs22, %f10;}

	// end inline asm
	// begin inline asm
	{ .reg .pred __$temp3;
  setp.lt.f16  __$temp3, %rs22, %rs17;
  selp.u16 %rs23, 1, 0, __$temp3;}
	// end inline asm
	setp.eq.s16 	%p4, %rs23, 0;
	@%p4 bra 	$L__BB0_5;
	neg.f32 	%f12, %f6;
	fma.rn.f32 	%f13, %f12, %f9, %f5;
	fma.rn.f32 	%f11, %f7, %f13, %f9;
	// begin inline asm
	{  cvt.rn.f16.f32 %rs30, %f11;}

	// end inline asm
$L__BB0_5:
	cvta.to.global.u64 	%rd8, %rd2;
	shl.b64 	%rd9, %rd1, 1;
	add.s64 	%rd10, %rd8, %rd9;
	ld.global.u16 	%rs28, [%rd10];
	// begin inline asm
	{mul.f16 %rs27,%rs28,%rs30;
}
	// end inline asm
	cvta.to.global.u64 	%rd11, %rd4;
	add.s64 	%rd12, %rd11, %rd9;
	st.global.u16 	[%rd12], %rs27;
$L__BB0_6:
	ret;

}
	// .globl	dropout_bwd_f16
.visible .entry dropout_bwd_f16(
	.param .align 2 .b8 dropout_bwd_f16_param_0[2],
	.param .u64 dropout_bwd_f16_param_1,
	.param .u64 .ptr .align 1 dropout_bwd_f16_param_2,
	.param .u64 .ptr .align 1 dropout_bwd_f16_param_3,
	.param .u64 .ptr .align 1 dropout_bwd_f16_param_4
)
{
	.reg .pred 	%p<5>;
	.reg .b16 	%rs<31>;
	.reg .b32 	%r<5>;
	.reg .b32 	%f<14>;
	.reg .b64 	%rd<14>;
	.reg .b64 	%fd<3>;

	ld.param.u16 	%rs7, [dropout_bwd_f16_param_0];
	ld.param.u64 	%rd5, [dropout_bwd_f16_param_1];
	ld.param.u64 	%rd2, [dropout_bwd_f16_param_2];
	ld.param.u64 	%rd3, [dropout_bwd_f16_param_3];
	ld.param.u64 	%rd4, [dropout_bwd_f16_param_4];
	mov.u32 	%r1, %ctaid.x;
	mov.u32 	%r2, %ntid.x;
	mov.u32 	%r3, %tid.x;
	mad.lo.s32 	%r4, %r1, %r2, %r3;
	cvt.u64.u32 	%rd1, %r4;
	setp.le.u64 	%p1, %rd5, %rd1;
	@%p1 bra 	$L__BB1_6;
	cvta.to.global.u64 	%rd6, %rd2;
	mov.f64 	%fd1, 0d0000000000000000;
	// begin inline asm
	{  cvt.rn.f16.f64 %rs30, %fd1;}

	// end inline asm
	mov.f64 	%fd2, 0d3FF0000000000000;
	// begin inline asm
	{  cvt.rn.f16.f64 %rs9, %fd2;}

	// end inline asm
	add.s64 	%rd7, %rd6, %rd1;
	ld.global.u8 	%rs10, [%rd7];
	setp.ne.s16 	%p2, %rs10, 0;
	@%p2 bra 	$L__BB1_5;
	cvta.to.global.u64 	%rd8, %rd4;
	shl.b64 	%rd9, %rd1, 1;
	add.s64 	%rd10, %rd8, %rd9;
	// begin inline asm
	{sub.f16 %rs11,%rs9,%rs7;
}
	// end inline asm
	ld.global.u16 	%rs14, [%rd10];
	// begin inline asm
	{  cvt.f32.f16 %f5, %rs14;}

	// end inline asm
	// begin inline asm
	{  cvt.f32.f16 %f6, %rs11;}

	// end inline asm
	// begin inline asm
	{rcp.approx.ftz.f32 %f7, %f6;
}
	// end inline asm
	mul.f32 	%f9, %f5, %f7;
	// begin inline asm
	{  cvt.rn.f16.f32 %rs30, %f9;}

	// end inline asm
	// begin inline asm
	{abs.f16 %rs17,%rs30;
}
	// end inline asm
	mov.b16 	%rs21, 143;
	// begin inline asm
	{ .reg .pred __$temp3;
  setp.lt.f16  __$temp3, %rs17, %rs21;
  selp.u16 %rs19, 1, 0, __$temp3;}
	// end inline asm
	setp.eq.s16 	%p3, %rs19, 0;
	@%p3 bra 	$L__BB1_5;
	mov.f32 	%f10, 0f00000000;
	// begin inline asm
	{  cvt.rn.f16.f32 %rs22, %f10;}

	// end inline asm
	// begin inline asm
	{ .reg .pred __$temp3;
  setp.lt.f16  __$temp3, %rs22, %rs17;
  selp.u16 %rs23, 1, 0, __$temp3;}
	// end inline asm
	setp.eq.s16 	%p4, %rs23, 0;
	@%p4 bra 	$L__BB1_5;
	neg.f32 	%f12, %f6;
	fma.rn.f32 	%f13, %f12, %f9, %f5;
	fma.rn.f32 	%f11, %f7, %f13, %f9;
	// begin inline asm
	{  cvt.rn.f16.f32 %rs30, %f11;}

	// end inline asm
$L__BB1_5:
	cvta.to.global.u64 	%rd11, %rd3;
	shl.b64 	%rd12, %rd1, 1;
	add.s64 	%rd13, %rd11, %rd12;
	ld.global.u16 	%rs28, [%rd13];
	// begin inline asm
	{add.f16 %rs27,%rs28,%rs30;
}
	// end inline asm
	st.global.u16 	[%rd13], %rs27;
$L__BB1_6:
	ret;

}
	// .globl	dropout_fwd_f32
.visible .entry dropout_fwd_f32(
	.param .f32 dropout_fwd_f32_param_0,
	.param .u64 dropout_fwd_f32_param_1,
	.param .u64 .ptr .align 1 dropout_fwd_f32_param_2,
	.param .u64 .ptr .align 1 dropout_fwd_f32_param_3,
	.param .u64 .ptr .align 1 dropout_fwd_f32_param_4
)
{
	.reg .pred 	%p<3>;
	.reg .b16 	%rs<2>;
	.reg .b32 	%r<5>;
	.reg .b32 	%f<10>;
	.reg .b64 	%rd<13>;

	ld.param.f32 	%f3, [dropout_fwd_f32_param_0];
	ld.param.u64 	%rd5, [dropout_fwd_f32_param_1];
	ld.param.u64 	%rd2, [dropout_fwd_f32_param_2];
	ld.param.u64 	%rd3, [dropout_fwd_f32_param_3];
	ld.param.u64 	%rd4, [dropout_fwd_f32_param_4];
	mov.u32 	%r1, %ctaid.x;
	mov.u32 	%r2, %ntid.x;
	mov.u32 	%r3, %tid.x;
	mad.lo.s32 	%r4, %r1, %r2, %r3;
	cvt.u64.u32 	%rd1, %r4;
	setp.le.u64 	%p1, %rd5, %rd1;
	@%p1 bra 	$L__BB2_4;
	cvta.to.global.u64 	%rd6, %rd3;
	add.s64 	%rd7, %rd6, %rd1;
	ld.global.u8 	%rs1, [%rd7];
	setp.ne.s16 	%p2, %rs1, 0;
	mov.f32 	%f9, 0f00000000;
	@%p2 bra 	$L__BB2_3;
	mov.f32 	%f5, 0f3F800000;
	sub.f32 	%f6, %f5, %f3;
	rcp.rn.f32 	%f9, %f6;
$L__BB2_3:
	cvta.to.global.u64 	%rd8, %rd2;
	shl.b64 	%rd9, %rd1, 2;
	add.s64 	%rd10, %rd8, %rd9;
	ld.global.f32 	%f7, [%rd10];
	mul.f32 	%f8, %f9, %f7;
	cvta.to.global.u64 	%rd11, %rd4;
	add.s64 	%rd12, %rd11, %rd9;
	st.global.f32 	[%rd12], %f8;
$L__BB2_4:
	ret;

}
	// .globl	dropout_bwd_f32
.visible .entry dropout_bwd_f32(
	.param .f32 dropout_bwd_f32_param_0,
	.param .u64 dropout_bwd_f32_param_1,
	.param .u64 .ptr .align 1 dropout_bwd_f32_param_2,
	.param .u64 .ptr .align 1 dropout_bwd_f32_param_3,
	.param .u64 .ptr .align 1 dropout_bwd_f32_param_4
)
{
	.reg .pred 	%p<3>;
	.reg .b16 	%rs<2>;
	.reg .b32 	%r<5>;
	.reg .b32 	%f<11>;
	.reg .b64 	%rd<14>;

	ld.param.f32 	%f3, [dropout_bwd_f32_param_0];
	ld.param.u64 	%rd5, [dropout_bwd_f32_param_1];
	ld.param.u64 	%rd2, [dropout_bwd_f32_param_2];
	ld.param.u64 	%rd3, [dropout_bwd_f32_param_3];
	ld.param.u64 	%rd4, [dropout_bwd_f32_param_4];
	mov.u32 	%r1, %ctaid.x;
	mov.u32 	%r2, %ntid.x;
	mov.u32 	%r3, %tid.x;
	mad.lo.s32 	%r4, %r1, %r2, %r3;
	cvt.u64.u32 	%rd1, %r4;
	setp.le.u64 	%p1, %rd5, %rd1;
	@%p1 bra 	$L__BB3_4;
	cvta.to.global.u64 	%rd6, %rd2;
	add.s64 	%rd7, %rd6, %rd1;
	ld.global.u8 	%rs1, [%rd7];
	setp.ne.s16 	%p2, %rs1, 0;
	mov.f32 	%f10, 0f00000000;
	@%p2 bra 	$L__BB3_3;
	cvta.to.global.u64 	%rd8, %rd4;
	shl.b64 	%rd9, %rd1, 2;
	add.s64 	%rd10, %rd8, %rd9;
	ld.global.f32 	%f5, [%rd10];
	mov.f32 	%f6, 0f3F800000;
	sub.f32 	%f7, %f6, %f3;
	div.rn.f32 	%f10, %f5, %f7;
$L__BB3_3:
	cvta.to.global.u64 	%rd11, %rd3;
	shl.b64 	%rd12, %rd1, 2;
	add.s64 	%rd13, %rd11, %rd12;
	ld.global.f32 	%f8, [%rd13];
	add.f32 	%f9, %f10, %f8;
	st.global.f32 	[%rd13], %f9;
$L__BB3_4:
	ret;

}
	// .globl	dropout_fwd_f64
.visible .entry dropout_fwd_f64(
	.param .f64 dropout_fwd_f64_param_0,
	.param .u64 dropout_fwd_f64_param_1,
	.param .u64 .ptr .align 1 dropout_fwd_f64_param_2,
	.param .u64 .ptr .align 1 dropout_fwd_f64_param_3,
	.param .u64 .ptr .align 1 dropout_fwd_f64_param_4
)
{
	.reg .pred 	%p<3>;
	.reg .b16 	%rs<2>;
	.reg .b32 	%r<5>;
	.reg .b64 	%rd<13>;
	.reg .b64 	%fd<10>;

	ld.param.f64 	%fd3, [dropout_fwd_f64_param_0];
	ld.param.u64 	%rd5, [dropout_fwd_f64_param_1];
	ld.param.u64 	%rd2, [dropout_fwd_f64_param_2];
	ld.param.u64 	%rd3, [dropout_fwd_f64_param_3];
	ld.param.u64 	%rd4, [dropout_fwd_f64_param_4];
	mov.u32 	%r1, %ctaid.x;
	mov.u32 	%r2, %ntid.x;
	mov.u32 	%r3, %tid.x;
	mad.lo.s32 	%r4, %r1, %r2, %r3;
	cvt.u64.u32 	%rd1, %r4;
	setp.le.u64 	%p1, %rd5, %rd1;
	@%p1 bra 	$L__BB4_4;
	cvta.to.global.u64 	%rd6, %rd3;
	add.s64 	%rd7, %rd6, %rd1;
	ld.global.u8 	%rs1, [%rd7];
	setp.ne.s16 	%p2, %rs1, 0;
	mov.f64 	%fd9, 0d0000000000000000;
	@%p2 bra 	$L__BB4_3;
	mov.f64 	%fd5, 0d3FF0000000000000;
	sub.f64 	%fd6, %fd5, %fd3;
	rcp.rn.f64 	%fd9, %fd6;
$L__BB4_3:
	cvta.to.global.u64 	%rd8, %rd2;
	shl.b64 	%rd9, %rd1, 3;
	add.s64 	%rd10, %rd8, %rd9;
	ld.global.f64 	%fd7, [%rd10];
	mul.f64 	%fd8, %fd9, %fd7;
	cvta.to.global.u64 	%rd11, %rd4;
	add.s64 	%rd12, %rd11, %rd9;
	st.global.f64 	[%rd12], %fd8;
$L__BB4_4:
	ret;

}
	// .globl	dropout_bwd_f64
.visible .entry dropout_bwd_f64(
	.param .f64 dropout_bwd_f64_param_0,
	.param .u64 dropout_bwd_f64_param_1,
	.param .u64 .ptr .align 1 dropout_bwd_f64_param_2,
	.param .u64 .ptr .align 1 dropout_bwd_f64_param_3,
	.param .u64 .ptr .align 1 dropout_bwd_f64_param_4
)
{
	.reg .pred 	%p<3>;
	.reg .b16 	%rs<2>;
	.reg .b32 	%r<5>;
	.reg .b64 	%rd<14>;
	.reg .b64 	%fd<11>;

	ld.param.f64 	%fd3, [dropout_bwd_f64_param_0];
	ld.param.u64 	%rd5, [dropout_bwd_f64_param_1];
	ld.param.u64 	%rd2, [dropout_bwd_f64_param_2];
	ld.param.u64 	%rd3, [dropout_bwd_f64_param_3];
	ld.param.u64 	%rd4, [dropout_bwd_f64_param_4];
	mov.u32 	%r1, %ctaid.x;
	mov.u32 	%r2, %ntid.x;
	mov.u32 	%r3, %tid.x;
	mad.lo.s32 	%r4, %r1, %r2, %r3;
	cvt.u64.u32 	%rd1, %r4;
	setp.le.u64 	%p1, %rd5, %rd1;
	@%p1 bra 	$L__BB5_4;
	cvta.to.global.u64 	%rd6, %rd2;
	add.s64 	%rd7, %rd6, %rd1;
	ld.global.u8 	%rs1, [%rd7];
	setp.ne.s16 	%p2, %rs1, 0;
	mov.f64 	%fd10, 0d0000000000000000;
	@%p2 bra 	$L__BB5_3;
	cvta.to.global.u64 	%rd8, %rd4;
	shl.b64 	%rd9, %rd1, 3;
	add.s64 	%rd10, %rd8, %rd9;
	ld.global.f64 	%fd5, [%rd10];
	mov.f64 	%fd6, 0d3FF0000000000000;
	sub.f64 	%fd7, %fd6, %fd3;
	div.rn.f64 	%fd10, %fd5, %fd7;
$L__BB5_3:
	cvta.to.global.u64 	%rd11, %rd3;
	shl.b64 	%rd12, %rd1, 3;
	add.s64 	%rd13, %rd11, %rd12;
	ld.global.f64 	%fd8, [%rd13];
	add.f64 	%fd9, %fd10, %fd8;
	st.global.f64 	[%rd13], %fd9;
$L__BB5_4:
	ret;

}


// ===== COMPILED SASS (sm_100) =====

	.target	sm_100

	.elftype	@"ET_EXEC"


//--------------------- .note.nv.tkinfo           --------------------------
	.section	.note.nv.tkinfo,"",@"SHT_NOTE"
	.sectionflags	@"SHF_NOTE_NV_TKINFO"
	.tkinfo
        /*0018*/ 	.word	0x00000002
        /*0030*/ 	.string	""
        /*0030*/ 	.string	"ptxas"
        /*0030*/ 	.string	"Cuda compilation tools, release 13.0, V13.0.88"
        /*0030*/ 	.string	"Build cuda_13.0.r13.0/compiler.36424714_0"
        /*0030*/ 	.string	"-arch sm_100 -m 64 "



//--------------------- .note.nv.cuinfo           --------------------------
	.section	.note.nv.cuinfo,"",@"SHT_NOTE"
	.sectionflags	@"SHF_NOTE_NV_CUINFO"
        /*0018*/ 	.short	0x0002
        /*001a*/ 	.short	0x0064
        /*001c*/ 	.short	0x0082
	.zero		2


//--------------------- .nv.info                  --------------------------
	.section	.nv.info,"",@"SHT_CUDA_INFO"
	.align	4


	//----- nvinfo : EIATTR_REGCOUNT
	.align		4
        /*0000*/ 	.byte	0x04, 0x2f
        /*0002*/ 	.short	(.L_1 - .L_0)
	.align		4
.L_0:
        /*0004*/ 	.word	index@(dropout_fwd_f16)
        /*0008*/ 	.word	0x00000009


	//----- nvinfo : EIATTR_FRAME_SIZE
	.align		4
.L_1:
        /*000c*/ 	.byte	0x04, 0x11
        /*000e*/ 	.short	(.L_3 - .L_2)
	.align		4
.L_2:
        /*0010*/ 	.word	index@(dropout_fwd_f16)
        /*0014*/ 	.word	0x00000000


	//----- nvinfo : EIATTR_REGCOUNT
	.align		4
.L_3:
        /*0018*/ 	.byte	0x04, 0x2f
        /*001a*/ 	.short	(.L_5 - .L_4)
	.align		4
.L_4:
        /*001c*/ 	.word	index@(dropout_bwd_f16)
        /*0020*/ 	.word	0x0000000a


	//----- nvinfo : EIATTR_FRAME_SIZE
	.align		4
.L_5:
        /*0024*/ 	.byte	0x04, 0x11
        /*0026*/ 	.short	(.L_7 - .L_6)
	.align		4
.L_6:
        /*0028*/ 	.word	index@(dropout_bwd_f16)
        /*002c*/ 	.word	0x00000000


	//----- nvinfo : EIATTR_REGCOUNT
	.align		4
.L_7:
        /*0030*/ 	.byte	0x04, 0x2f
        /*0032*/ 	.short	(.L_9 - .L_8)
	.align		4
.L_8:
        /*0034*/ 	.word	index@(dropout_fwd_f32)
        /*0038*/ 	.word	0x0000000e


	//----- nvinfo : EIATTR_FRAME_SIZE
	.align		4
.L_9:
        /*003c*/ 	.byte	0x04, 0x11
        /*003e*/ 	.short	(.L_11 - .L_10)
	.align		4
.L_10:
        /*0040*/ 	.word	index@($__internal_3_$__cuda_sm20_rcp_rn_f32_slowpath)
        /*0044*/ 	.word	0x00000000


	//----- nvinfo : EIATTR_FRAME_SIZE
	.align		4
.L_11:
        /*0048*/ 	.byte	0x04, 0x11
        /*004a*/ 	.short	(.L_13 - .L_12)
	.align		4
.L_12:
        /*004c*/ 	.word	index@(dropout_fwd_f32)
        /*0050*/ 	.word	0x00000000


	//----- nvinfo : EIATTR_REGCOUNT
	.align		4
.L_13:
        /*0054*/ 	.byte	0x04, 0x2f
        /*0056*/ 	.short	(.L_15 - .L_14)
	.align		4
.L_14:
        /*0058*/ 	.word	index@(dropout_bwd_f32)
        /*005c*/ 	.word	0x00000010


	//----- nvinfo : EIATTR_FRAME_SIZE
	.align		4
.L_15:
        /*0060*/ 	.byte	0x04, 0x11
        /*0062*/ 	.short	(.L_17 - .L_16)
	.align		4
.L_16:
        /*0064*/ 	.word	index@($__internal_2_$__cuda_sm3x_div_rn_noftz_f32_slowpath)
        /*0068*/ 	.word	0x00000000


	//----- nvinfo : EIATTR_FRAME_SIZE
	.align		4
.L_17:
        /*006c*/ 	.byte	0x04, 0x11
        /*006e*/ 	.short	(.L_19 - .L_18)
	.align		4
.L_18:
        /*0070*/ 	.word	index@(dropout_bwd_f32)
        /*0074*/ 	.word	0x00000000


	//----- nvinfo : EIATTR_REGCOUNT
	.align		4
.L_19:
        /*0078*/ 	.byte	0x04, 0x2f
        /*007a*/ 	.short	(.L_21 - .L_20)
	.align		4
.L_20:
        /*007c*/ 	.word	index@(dropout_fwd_f64)
        /*0080*/ 	.word	0x0000000e


	//----- nvinfo : EIATTR_FRAME_SIZE
	.align		4
.L_21:
        /*0084*/ 	.byte	0x04, 0x11
        /*0086*/ 	.short	(.L_23 - .L_22)
	.align		4
.L_22:
        /*0088*/ 	.word	index@($__internal_1_$__cuda_sm20_dblrcp_rn_slowpath_v3)
        /*008c*/ 	.word	0x00000000


	//----- nvinfo : EIATTR_FRAME_SIZE
	.align		4
.L_23:
        /*0090*/ 	.byte	0x04, 0x11
        /*0092*/ 	.short	(.L_25 - .L_24)
	.align		4
.L_24:
        /*0094*/ 	.word	index@(dropout_fwd_f64)
        /*0098*/ 	.word	0x00000000


	//----- nvinfo : EIATTR_REGCOUNT
	.align		4
.L_25:
        /*009c*/ 	.byte	0x04, 0x2f
        /*009e*/ 	.short	(.L_27 - .L_26)
	.align		4
.L_26:
        /*00a0*/ 	.word	index@(dropout_bwd_f64)
        /*00a4*/ 	.word	0x00000019


	//----- nvinfo : EIATTR_FRAME_SIZE
	.align		4
.L_27:
        /*00a8*/ 	.byte	0x04, 0x11
        /*00aa*/ 	.short	(.L_29 - .L_28)
	.align		4
.L_28:
        /*00ac*/ 	.word	index@($__internal_0_$__cuda_sm20_div_rn_f64_full)
        /*00b0*/ 	.word	0x00000000


	//----- nvinfo : EIATTR_FRAME_SIZE
	.align		4
.L_29:
        /*00b4*/ 	.byte	0x04, 0x11
        /*00b6*/ 	.short	(.L_31 - .L_30)
	.align		4
.L_30:
        /*00b8*/ 	.word	index@(dropout_bwd_f64)
        /*00bc*/ 	.word	0x00000000


	//----- nvinfo : EIATTR_MIN_STACK_SIZE
	.align		4
.L_31:
        /*00c0*/ 	.byte	0x04, 0x12
        /*00c2*/ 	.short	(.L_33 - .L_32)
	.align		4
.L_32:
        /*00c4*/ 	.word	index@(dropout_bwd_f64)
        /*00c8*/ 	.word	0x00000000


	//----- nvinfo : EIATTR_MIN_STACK_SIZE
	.align		4
.L_33:
        /*00cc*/ 	.byte	0x04, 0x12
        /*00ce*/ 	.short	(.L_35 - .L_34)
	.align		4
.L_34:
        /*00d0*/ 	.word	index@(dropout_fwd_f64)
        /*00d4*/ 	.word	0x00000000


	//----- nvinfo : EIATTR_MIN_STACK_SIZE
	.align		4
.L_35:
        /*00d8*/ 	.byte	0x04, 0x12
        /*00da*/ 	.short	(.L_37 - .L_36)
	.align		4
.L_36:
        /*00dc*/ 	.word	index@(dropout_bwd_f32)
        /*00e0*/ 	.word	0x00000000


	//----- nvinfo : EIATTR_MIN_STACK_SIZE
	.align		4
.L_37:
        /*00e4*/ 	.byte	0x04, 0x12
        /*00e6*/ 	.short	(.L_39 - .L_38)
	.align		4
.L_38:
        /*00e8*/ 	.word	index@(dropout_fwd_f32)
        /*00ec*/ 	.word	0x00000000


	//----- nvinfo : EIATTR_MIN_STACK_SIZE
	.align		4
.L_39:
        /*00f0*/ 	.byte	0x04, 0x12
        /*00f2*/ 	.short	(.L_41 - .L_40)
	.align		4
.L_40:
        /*00f4*/ 	.word	index@(dropout_bwd_f16)
        /*00f8*/ 	.word	0x00000000


	//----- nvinfo : EIATTR_MIN_STACK_SIZE
	.align		4
.L_41:
        /*00fc*/ 	.byte	0x04, 0x12
        /*00fe*/ 	.short	(.L_43 - .L_42)
	.align		4
.L_42:
        /*0100*/ 	.word	index@(dropout_fwd_f16)
        /*0104*/ 	.word	0x00000000
.L_43:


//--------------------- .nv.compat                --------------------------
	.section	.nv.compat,"",@"SHT_CUDA_COMPAT_INFO"
	.align	4
        /*0000*/ 	.byte	0x02, 0x09, 0x00, 0x00, 0x02, 0x02, 0x01, 0x00, 0x02, 0x05, 0x05, 0x00, 0x03, 0x07, 0x01, 0x01
        /*0010*/ 	.byte	0x02, 0x03, 0x00, 0x00, 0x02, 0x06, 0x01, 0x00, 0x04, 0x0b, 0x08, 0x00, 0x01, 0x00, 0x00, 0x00
        /*0020*/ 	.byte	0x00, 0x00, 0x00, 0x00


//--------------------- .nv.info.dropout_bwd_f64  --------------------------
	.section	.nv.info.dropout_bwd_f64,"",@"SHT_CUDA_INFO"
	.sectionflags	@""
	.align	4


	//----- nvinfo : EIATTR_CUDA_API_VERSION
	.align		4
        /*0000*/ 	.byte	0x04, 0x37
        /*0002*/ 	.short	(.L_45 - .L_44)
.L_44:
        /*0004*/ 	.word	0x00000082


	//----- nvinfo : EIATTR_KPARAM_INFO
	.align		4
.L_45:
        /*0008*/ 	.byte	0x04, 0x17
        /*000a*/ 	.short	(.L_47 - .L_46)
.L_46:
        /*000c*/ 	.word	0x00000000
        /*0010*/ 	.short	0x0004
        /*0012*/ 	.short	0x0020
        /*0014*/ 	.byte	0x00, 0xf5, 0x21, 0x00


	//----- nvinfo : EIATTR_KPARAM_INFO
	.align		4
.L_47:
        /*0018*/ 	.byte	0x04, 0x17
        /*001a*/ 	.short	(.L_49 - .L_48)
.L_48:
        /*001c*/ 	.word	0x00000000
        /*0020*/ 	.short	0x0003
        /*0022*/ 	.short	0x0018
        /*0024*/ 	.byte	0x00, 0xf5, 0x21, 0x00


	//----- nvinfo : EIATTR_KPARAM_INFO
	.align		4
.L_49:
        /*0028*/ 	.byte	0x04, 0x17
        /*002a*/ 	.short	(.L_51 - .L_50)
.L_50:
        /*002c*/ 	.word	0x00000000
        /*0030*/ 	.short	0x0002
        /*0032*/ 	.short	0x0010
        /*0034*/ 	.byte	0x00, 0xf5, 0x21, 0x00


	//----- nvinfo : EIATTR_KPARAM_INFO
	.align		4
.L_51:
        /*0038*/ 	.byte	0x04, 0x17
        /*003a*/ 	.short	(.L_53 - .L_52)
.L_52:
        /*003c*/ 	.word	0x00000000
        /*0040*/ 	.short	0x0001
        /*0042*/ 	.short	0x0008
        /*0044*/ 	.byte	0x00, 0xf0, 0x21, 0x00


	//----- nvinfo : EIATTR_KPARAM_INFO
	.align		4
.L_53:
        /*0048*/ 	.byte	0x04, 0x17
        /*004a*/ 	.short	(.L_55 - .L_54)
.L_54:
        /*004c*/ 	.word	0x00000000
        /*0050*/ 	.short	0x0000
        /*0052*/ 	.short	0x0000
        /*0054*/ 	.byte	0x00, 0xf0, 0x21, 0x00


	//----- nvinfo : EIATTR_SPARSE_MMA_MASK
	.align		4
.L_55:
        /*0058*/ 	.byte	0x03, 0x50
        /*005a*/ 	.short	0x0000


	//----- nvinfo : EIATTR_MAXREG_COUNT
	.align		4
        /*005c*/ 	.byte	0x03, 0x1b
        /*005e*/ 	.short	0x00ff


	//----- nvinfo : EIATTR_MERCURY_ISA_VERSION
	.align		4
        /*0060*/ 	.byte	0x03, 0x5f
        /*0062*/ 	.short	0x0101


	//----- nvinfo : EIATTR_VRC_CTA_INIT_COUNT
	.align		4
        /*0064*/ 	.byte	0x02, 0x4a
	.zero		1
	.zero		1


	//----- nvinfo : EIATTR_EXIT_INSTR_OFFSETS
	.align		4
        /*0068*/ 	.byte	0x04, 0x1c
        /*006a*/ 	.short	(.L_57 - .L_56)


	//   ....[0]....
.L_56:
        /*006c*/ 	.word	0x00000080


	//   ....[1]....
        /*0070*/ 	.word	0x00000310


	//----- nvinfo : EIATTR_CRS_STACK_SIZE
	.align		4
.L_57:
        /*0074*/ 	.byte	0x04, 0x1e
        /*0076*/ 	.short	(.L_59 - .L_58)
.L_58:
        /*0078*/ 	.word	0x00000000


	//----- nvinfo : EIATTR_CBANK_PARAM_SIZE
	.align		4
.L_59:
        /*007c*/ 	.byte	0x03, 0x19
        /*007e*/ 	.short	0x0028


	//----- nvinfo : EIATTR_PARAM_CBANK
	.align		4
        /*0080*/ 	.byte	0x04, 0x0a
        /*0082*/ 	.short	(.L_61 - .L_60)
	.align		4
.L_60:
        /*0084*/ 	.word	index@(.nv.constant0.dropout_bwd_f64)
        /*0088*/ 	.short	0x0380
        /*008a*/ 	.short	0x0028


	//----- nvinfo : EIATTR_SW_WAR
	.align		4
.L_61:
        /*008c*/ 	.byte	0x04, 0x36
        /*008e*/ 	.short	(.L_63 - .L_62)
.L_62:
        /*0090*/ 	.word	0x00000008
.L_63:


//--------------------- .nv.info.dropout_fwd_f64  --------------------------
	.section	.nv.info.dropout_fwd_f64,"",@"SHT_CUDA_INFO"
	.sectionflags	@""
	.align	4


	//----- nvinfo : EIATTR_CUDA_API_VERSION
	.align		4
        /*0000*/ 	.byte	0x04, 0x37
        /*0002*/ 	.short	(.L_65 - .L_64)
.L_64:
        /*0004*/ 	.word	0x00000082


	//----- nvinfo : EIATTR_KPARAM_INFO
	.align		4
.L_65:
        /*0008*/ 	.byte	0x04, 0x17
        /*000a*/ 	.short	(.L_67 - .L_66)
.L_66:
        /*000c*/ 	.word	0x00000000
        /*0010*/ 	.short	0x0004
        /*0012*/ 	.short	0x0020
        /*0014*/ 	.byte	0x00, 0xf5, 0x21, 0x00


	//----- nvinfo : EIATTR_KPARAM_INFO
	.align		4
.L_67:
        /*0018*/ 	.byte	0x04, 0x17
        /*001a*/ 	.short	(.L_69 - .L_68)
.L_68:
        /*001c*/ 	.word	0x00000000
        /*0020*/ 	.short	0x0003
        /*0022*/ 	.short	0x0018
        /*0024*/ 	.byte	0x00, 0xf5, 0x21, 0x00


	//----- nvinfo : EIATTR_KPARAM_INFO
	.align		4
.L_69:
        /*0028*/ 	.byte	0x04, 0x17
        /*002a*/ 	.short	(.L_71 - .L_70)
.L_70:
        /*002c*/ 	.word	0x00000000
        /*0030*/ 	.short	0x0002
        /*0032*/ 	.short	0x0010
        /*0034*/ 	.byte	0x00, 0xf5, 0x21, 0x00


	//----- nvinfo : EIATTR_KPARAM_INFO
	.align		4
.L_71:
        /*0038*/ 	.byte	0x04, 0x17
        /*003a*/ 	.short	(.L_73 - .L_72)
.L_72:
        /*003c*/ 	.word	0x00000000
        /*0040*/ 	.short	0x0001
        /*0042*/ 	.short	0x0008
        /*0044*/ 	.byte	0x00, 0xf0, 0x21, 0x00


	//----- nvinfo : EIATTR_KPARAM_INFO
	.align		4
.L_73:
        /*0048*/ 	.byte	0x04, 0x17
        /*004a*/ 	.short	(.L_75 - .L_74)
.L_74:
        /*004c*/ 	.word	0x00000000
        /*0050*/ 	.short	0x0000
        /*0052*/ 	.short	0x0000
        /*0054*/ 	.byte	0x00, 0xf0, 0x21, 0x00


	//----- nvinfo : EIATTR_SPARSE_MMA_MASK
	.align		4
.L_75:
        /*0058*/ 	.byte	0x03, 0x50
        /*005a*/ 	.short	0x0000


	//----- nvinfo : EIATTR_MAXREG_COUNT
	.align		4
        /*005c*/ 	.byte	0x03, 0x1b
        /*005e*/ 	.short	0x00ff


	//----- nvinfo : EIATTR_MERCURY_ISA_VERSION
	.align		4
        /*0060*/ 	.byte	0x03, 0x5f
        /*0062*/ 	.short	0x0101


	//----- nvinfo : EIATTR_VRC_CTA_INIT_COUNT
	.align		4
        /*0064*/ 	.byte	0x02, 0x4a
	.zero		1
	.zero		1


	//----- nvinfo : EIATTR_EXIT_INSTR_OFFSETS
	.align		4
        /*0068*/ 	.byte	0x04, 0x1c
        /*006a*/ 	.short	(.L_77 - .L_76)


	//   ....[0]....
.L_76:
        /*006c*/ 	.word	0x00000080


	//   ....[1]....
        /*0070*/ 	.word	0x000002f0


	//----- nvinfo : EIATTR_CRS_STACK_SIZE
	.align		4
.L_77:
        /*0074*/ 	.byte	0x04, 0x1e
        /*0076*/ 	.short	(.L_79 - .L_78)
.L_78:
        /*0078*/ 	.word	0x00000000


	//----- nvinfo : EIATTR_CBANK_PARAM_SIZE
	.align		4
.L_79:
        /*007c*/ 	.byte	0x03, 0x19
        /*007e*/ 	.short	0x0028


	//----- nvinfo : EIATTR_PARAM_CBANK
	.align		4
        /*0080*/ 	.byte	0x04, 0x0a
        /*0082*/ 	.short	(.L_81 - .L_80)
	.align		4
.L_80:
        /*0084*/ 	.word	index@(.nv.constant0.dropout_fwd_f64)
        /*0088*/ 	.short	0x0380
        /*008a*/ 	.short	0x0028


	//----- nvinfo : EIATTR_SW_WAR
	.align		4
.L_81:
        /*008c*/ 	.byte	0x04, 0x36
        /*008e*/ 	.short	(.L_83 - .L_82)
.L_82:
        /*0090*/ 	.word	0x00000008
.L_83:


//--------------------- .nv.info.dropout_bwd_f32  --------------------------
	.section	.nv.info.dropout_bwd_f32,"",@"SHT_CUDA_INFO"
	.sectionflags	@""
	.align	4


	//----- nvinfo : EIATTR_CUDA_API_VERSION
	.align		4
        /*0000*/ 	.byte	0x04, 0x37
        /*0002*/ 	.short	(.L_85 - .L_84)
.L_84:
        /*0004*/ 	.word	0x00000082


	//----- nvinfo : EIATTR_KPARAM_INFO
	.align		4
.L_85:
        /*0008*/ 	.byte	0x04, 0x17
        /*000a*/ 	.short	(.L_87 - .L_86)
.L_86:
        /*000c*/ 	.word	0x00000000
        /*0010*/ 	.short	0x0004
        /*0012*/ 	.short	0x0020
        /*0014*/ 	.byte	0x00, 0xf5, 0x21, 0x00


	//----- nvinfo : EIATTR_KPARAM_INFO
	.align		4
.L_87:
        /*0018*/ 	.byte	0x04, 0x17
        /*001a*/ 	.short	(.L_89 - .L_88)
.L_88:
        /*001c*/ 	.word	0x00000000
        /*0020*/ 	.short	0x0003
        /*0022*/ 	.short	0x0018
        /*0024*/ 	.byte	0x00, 0xf5, 0x21, 0x00


	//----- nvinfo : EIATTR_KPARAM_INFO
	.align		4
.L_89:
        /*0028*/ 	.byte	0x04, 0x17
        /*002a*/ 	.short	(.L_91 - .L_90)
.L_90:
        /*002c*/ 	.word	0x00000000
        /*0030*/ 	.short	0x0002
        /*0032*/ 	.short	0x0010
        /*0034*/ 	.byte	0x00, 0xf5, 0x21, 0x00


	//----- nvinfo : EIATTR_KPARAM_INFO
	.align		4
.L_91:
        /*0038*/ 	.byte	0x04, 0x17
        /*003a*/ 	.short	(.L_93 - .L_92)
.L_92:
        /*003c*/ 	.word	0x00000000
        /*0040*/ 	.short	0x0001
        /*0042*/ 	.short	0x0008
        /*0044*/ 	.byte	0x00, 0xf0, 0x21, 0x00


	//----- nvinfo : EIATTR_KPARAM_INFO
	.align		4
.L_93:
        /*0048*/ 	.byte	0x04, 0x17
        /*004a*/ 	.short	(.L_95 - .L_94)
.L_94:
        /*004c*/ 	.word	0x00000000
        /*0050*/ 	.short	0x0000
        /*0052*/ 	.short	0x0000
        /*0054*/ 	.byte	0x00, 0xf0, 0x11, 0x00


	//----- nvinfo : EIATTR_SPARSE_MMA_MASK
	.align		4
.L_95:
        /*0058*/ 	.byte	0x03, 0x50
        /*005a*/ 	.short	0x0000


	//----- nvinfo : EIATTR_MAXREG_COUNT
	.align		4
        /*005c*/ 	.byte	0x03, 0x1b
        /*005e*/ 	.short	0x00ff


	//----- nvinfo : EIATTR_MERCURY_ISA_VERSION
	.align		4
        /*0060*/ 	.byte	0x03, 0x5f
        /*0062*/ 	.short	0x0101


	//----- nvinfo : EIATTR_VRC_CTA_INIT_COUNT
	.align		4
        /*0064*/ 	.byte	0x02, 0x4a
	.zero		1
	.zero		1


	//----- nvinfo : EIATTR_EXIT_INSTR_OFFSETS
	.align		4
        /*0068*/ 	.byte	0x04, 0x1c
        /*006a*/ 	.short	(.L_97 - .L_96)


	//   ....[0]....
.L_96:
        /*006c*/ 	.word	0x00000080


	//   ....[1]....
        /*0070*/ 	.word	0x000002d0


	//----- nvinfo : EIATTR_CRS_STACK_SIZE
	.align		4
.L_97:
        /*0074*/ 	.byte	0x04, 0x1e
        /*0076*/ 	.short	(.L_99 - .L_98)
.L_98:
        /*0078*/ 	.word	0x00000000


	//----- nvinfo : EIATTR_CBANK_PARAM_SIZE
	.align		4
.L_99:
        /*007c*/ 	.byte	0x03, 0x19
        /*007e*/ 	.short	0x0028


	//----- nvinfo : EIATTR_PARAM_CBANK
	.align		4
        /*0080*/ 	.byte	0x04, 0x0a
        /*0082*/ 	.short	(.L_101 - .L_100)
	.align		4
.L_100:
        /*0084*/ 	.word	index@(.nv.constant0.dropout_bwd_f32)
        /*0088*/ 	.short	0x0380
        /*008a*/ 	.short	0x0028


	//----- nvinfo : EIATTR_SW_WAR
	.align		4
.L_101:
        /*008c*/ 	.byte	0x04, 0x36
        /*008e*/ 	.short	(.L_103 - .L_102)
.L_102:
        /*0090*/ 	.word	0x00000008
.L_103:


//--------------------- .nv.info.dropout_fwd_f32  --------------------------
	.section	.nv.info.dropout_fwd_f32,"",@"SHT_CUDA_INFO"
	.sectionflags	@""
	.align	4


	//----- nvinfo : EIATTR_CUDA_API_VERSION
	.align		4
        /*0000*/ 	.byte	0x04, 0x37
        /*0002*/ 	.short	(.L_105 - .L_104)
.L_104:
        /*0004*/ 	.word	0x00000082


	//----- nvinfo : EIATTR_KPARAM_INFO
	.align		4
.L_105:
        /*0008*/ 	.byte	0x04, 0x17
        /*000a*/ 	.short	(.L_107 - .L_106)
.L_106:
        /*000c*/ 	.word	0x00000000
        /*0010*/ 	.short	0x0004
        /*0012*/ 	.short	0x0020
        /*0014*/ 	.byte	0x00, 0xf5, 0x21, 0x00


	//----- nvinfo : EIATTR_KPARAM_INFO
	.align		4
.L_107:
        /*0018*/ 	.byte	0x04, 0x17
        /*001a*/ 	.short	(.L_109 - .L_108)
.L_108:
        /*001c*/ 	.word	0x00000000
        /*0020*/ 	.short	0x0003
        /*0022*/ 	.short	0x0018
        /*0024*/ 	.byte	0x00, 0xf5, 0x21, 0x00


	//----- nvinfo : EIATTR_KPARAM_INFO
	.align		4
.L_109:
        /*0028*/ 	.byte	0x04, 0x17
        /*002a*/ 	.short	(.L_111 - .L_110)
.L_110:
        /*002c*/ 	.word	0x00000000
        /*0030*/ 	.short	0x0002
        /*0032*/ 	.short	0x0010
        /*0034*/ 	.byte	0x00, 0xf5, 0x21, 0x00


	//----- nvinfo : EIATTR_KPARAM_INFO
	.align		4
.L_111:
        /*0038*/ 	.byte	0x04, 0x17
        /*003a*/ 	.short	(.L_113 - .L_112)
.L_112:
        /*003c*/ 	.word	0x00000000
        /*0040*/ 	.short	0x0001
        /*0042*/ 	.short	0x0008
        /*0044*/ 	.byte	0x00, 0xf0, 0x21, 0x00


	//----- nvinfo : EIATTR_KPARAM_INFO
	.align		4
.L_113:
        /*0048*/ 	.byte	0x04, 0x17
        /*004a*/ 	.short	(.L_115 - .L_114)
.L_114:
        /*004c*/ 	.word	0x00000000
        /*0050*/ 	.short	0x0000
        /*0052*/ 	.short	0x0000
        /*0054*/ 	.byte	0x00, 0xf0, 0x11, 0x00


	//----- nvinfo : EIATTR_SPARSE_MMA_MASK
	.align		4
.L_115:
        /*0058*/ 	.byte	0x03, 0x50
        /*005a*/ 	.short	0x0000


	//----- nvinfo : EIATTR_MAXREG_COUNT
	.align		4
        /*005c*/ 	.byte	0x03, 0x1b
        /*005e*/ 	.short	0x00ff


	//----- nvinfo : EIATTR_MERCURY_ISA_VERSION
	.align		4
        /*0060*/ 	.byte	0x03, 0x5f
        /*0062*/ 	.short	0x0101


	//----- nvinfo : EIATTR_VRC_CTA_INIT_COUNT
	.align		4
        /*0064*/ 	.byte	0x02, 0x4a
	.zero		1
	.zero		1


	//----- nvinfo : EIATTR_EXIT_INSTR_OFFSETS
	.align		4
        /*0068*/ 	.byte	0x04, 0x1c
        /*006a*/ 	.short	(.L_117 - .L_116)


	//   ....[0]....
.L_116:
        /*006c*/ 	.word	0x00000080


	//   ....[1]....
        /*0070*/ 	.word	0x000002c0


	//----- nvinfo : EIATTR_CRS_STACK_SIZE
	.align		4
.L_117:
        /*0074*/ 	.byte	0x04, 0x1e
        /*0076*/ 	.short	(.L_119 - .L_118)
.L_118:
        /*0078*/ 	.word	0x00000000


	//----- nvinfo : EIATTR_CBANK_PARAM_SIZE
	.align		4
.L_119:
        /*007c*/ 	.byte	0x03, 0x19
        /*007e*/ 	.short	0x0028


	//----- nvinfo : EIATTR_PARAM_CBANK
	.align		4
        /*0080*/ 	.byte	0x04, 0x0a
        /*0082*/ 	.short	(.L_121 - .L_120)
	.align		4
.L_120:
        /*0084*/ 	.word	index@(.nv.constant0.dropout_fwd_f32)
        /*0088*/ 	.short	0x0380
        /*008a*/ 	.short	0x0028


	//----- nvinfo : EIATTR_SW_WAR
	.align		4
.L_121:
        /*008c*/ 	.byte	0x04, 0x36
        /*008e*/ 	.short	(.L_123 - .L_122)
.L_122:
        /*0090*/ 	.word	0x00000008
.L_123:


//--------------------- .nv.info.dropout_bwd_f16  --------------------------
	.section	.nv.info.dropout_bwd_f16,"",@"SHT_CUDA_INFO"
	.sectionflags	@""
	.align	4


	//----- nvinfo : EIATTR_CUDA_API_VERSION
	.align		4
        /*0000*/ 	.byte	0x04, 0x37
        /*0002*/ 	.short	(.L_125 - .L_124)
.L_124:
        /*0004*/ 	.word	0x00000082


	//----- nvinfo : EIATTR_KPARAM_INFO
	.align		4
.L_125:
        /*0008*/ 	.byte	0x04, 0x17
        /*000a*/ 	.short	(.L_127 - .L_126)
.L_126:
        /*000c*/ 	.word	0x00000000
        /*0010*/ 	.short	0x0004
        /*0012*/ 	.short	0x0020
        /*0014*/ 	.byte	0x00, 0xf5, 0x21, 0x00


	//----- nvinfo : EIATTR_KPARAM_INFO
	.align		4
.L_127:
        /*0018*/ 	.byte	0x04, 0x17
        /*001a*/ 	.short	(.L_129 - .L_128)
.L_128:
        /*001c*/ 	.word	0x00000000
        /*0020*/ 	.short	0x0003
        /*0022*/ 	.short	0x0018
        /*0024*/ 	.byte	0x00, 0xf5, 0x21, 0x00


	//----- nvinfo : EIATTR_KPARAM_INFO
	.align		4
.L_129:
        /*0028*/ 	.byte	0x04, 0x17
        /*002a*/ 	.short	(.L_131 - .L_130)
.L_130:
        /*002c*/ 	.word	0x00000000
        /*0030*/ 	.short	0x0002
        /*0032*/ 	.short	0x0010
        /*0034*/ 	.byte	0x00, 0xf5, 0x21, 0x00


	//----- nvinfo : EIATTR_KPARAM_INFO
	.align		4
.L_131:
        /*0038*/ 	.byte	0x04, 0x17
        /*003a*/ 	.short	(.L_133 - .L_132)
.L_132:
        /*003c*/ 	.word	0x00000000
        /*0040*/ 	.short	0x0001
        /*0042*/ 	.short	0x0008
        /*0044*/ 	.byte	0x00, 0xf0, 0x21, 0x00


	//----- nvinfo : EIATTR_KPARAM_INFO
	.align		4
.L_133:
        /*0048*/ 	.byte	0x04, 0x17
        /*004a*/ 	.short	(.L_135 - .L_134)
.L_134:
        /*004c*/ 	.word	0x00000000
        /*0050*/ 	.short	0x0000
        /*0052*/ 	.short	0x0000
        /*0054*/ 	.byte	0x00, 0xf0, 0x09, 0x00


	//----- nvinfo : EIATTR_SPARSE_MMA_MASK
	.align		4
.L_135:
        /*0058*/ 	.byte	0x03, 0x50
        /*005a*/ 	.short	0x0000


	//----- nvinfo : EIATTR_MAXREG_COUNT
	.align		4
        /*005c*/ 	.byte	0x03, 0x1b
        /*005e*/ 	.short	0x00ff


	//----- nvinfo : EIATTR_MERCURY_ISA_VERSION
	.align		4
        /*0060*/ 	.byte	0x03, 0x5f
        /*0062*/ 	.short	0x0101


	//----- nvinfo : EIATTR_VRC_CTA_INIT_COUNT
	.align		4
        /*0064*/ 	.byte	0x02, 0x4a
	.zero		1
	.zero		1


	//----- nvinfo : EIATTR_EXIT_INSTR_OFFSETS
	.align		4
        /*0068*/ 	.byte	0x04, 0x1c
        /*006a*/ 	.short	(.L_137 - .L_136)


	//   ....[0]....
.L_136:
        /*006c*/ 	.word	0x00000080


	//   ....[1]....
        /*0070*/ 	.word	0x000002b0


	//----- nvinfo : EIATTR_CRS_STACK_SIZE
	.align		4
.L_137:
        /*0074*/ 	.byte	0x04, 0x1e
        /*0076*/ 	.short	(.L_139 - .L_138)
.L_138:
        /*0078*/ 	.word	0x00000000


	//----- nvinfo : EIATTR_CBANK_PARAM_SIZE
	.align		4
.L_139:
        /*007c*/ 	.byte	0x03, 0x19
        /*007e*/ 	.short	0x0028


	//----- nvinfo : EIATTR_PARAM_CBANK
	.align		4
        /*0080*/ 	.byte	0x04, 0x0a
        /*0082*/ 	.short	(.L_141 - .L_140)
	.align		4
.L_140:
        /*0084*/ 	.word	index@(.nv.constant0.dropout_bwd_f16)
        /*0088*/ 	.short	0x0380
        /*008a*/ 	.short	0x0028


	//----- nvinfo : EIATTR_SW_WAR
	.align		4
.L_141:
        /*008c*/ 	.byte	0x04, 0x36
        /*008e*/ 	.short	(.L_143 - .L_142)
.L_142:
        /*0090*/ 	.word	0x00000008
.L_143:


//--------------------- .nv.info.dropout_fwd_f16  --------------------------
	.section	.nv.info.dropout_fwd_f16,"",@"SHT_CUDA_INFO"
	.sectionflags	@""
	.align	4


	//----- nvinfo : EIATTR_CUDA_API_VERSION
	.align		4
        /*0000*/ 	.byte	0x04, 0x37
        /*0002*/ 	.short	(.L_145 - .L_144)
.L_144:
        /*0004*/ 	.word	0x00000082


	//----- nvinfo : EIATTR_KPARAM_INFO
	.align		4
.L_145:
        /*0008*/ 	.byte	0x04, 0x17
        /*000a*/ 	.short	(.L_147 - .L_146)
.L_146:
        /*000c*/ 	.word	0x00000000
        /*0010*/ 	.short	0x0004
        /*0012*/ 	.short	0x0020
        /*0014*/ 	.byte	0x00, 0xf5, 0x21, 0x00


	//----- nvinfo : EIATTR_KPARAM_INFO
	.align		4
.L_147:
        /*0018*/ 	.byte	0x04, 0x17
        /*001a*/ 	.short	(.L_149 - .L_148)
.L_148:
        /*001c*/ 	.word	0x00000000
        /*0020*/ 	.short	0x0003
        /*0022*/ 	.short	0x0018
        /*0024*/ 	.byte	0x00, 0xf5, 0x21, 0x00


	//----- nvinfo : EIATTR_KPARAM_INFO
	.align		4
.L_149:
        /*0028*/ 	.byte	0x04, 0x17
        /*002a*/ 	.short	(.L_151 - .L_150)
.L_150:
        /*002c*/ 	.word	0x00000000
        /*0030*/ 	.short	0x0002
        /*0032*/ 	.short	0x0010
        /*0034*/ 	.byte	0x00, 0xf5, 0x21, 0x00


	//----- nvinfo : EIATTR_KPARAM_INFO
	.align		4
.L_151:
        /*0038*/ 	.byte	0x04, 0x17
        /*003a*/ 	.short	(.L_153 - .L_152)
.L_152:
        /*003c*/ 	.word	0x00000000
        /*0040*/ 	.short	0x0001
        /*0042*/ 	.short	0x0008
        /*0044*/ 	.byte	0x00, 0xf0, 0x21, 0x00


	//----- nvinfo : EIATTR_KPARAM_INFO
	.align		4
.L_153:
        /*0048*/ 	.byte	0x04, 0x17
        /*004a*/ 	.short	(.L_155 - .L_154)
.L_154:
        /*004c*/ 	.word	0x00000000
        /*0050*/ 	.short	0x0000
        /*0052*/ 	.short	0x0000
        /*0054*/ 	.byte	0x00, 0xf0, 0x09, 0x00


	//----- nvinfo : EIATTR_SPARSE_MMA_MASK
	.align		4
.L_155:
        /*0058*/ 	.byte	0x03, 0x50
        /*005a*/ 	.short	0x0000


	//----- nvinfo : EIATTR_MAXREG_COUNT
	.align		4
        /*005c*/ 	.byte	0x03, 0x1b
        /*005e*/ 	.short	0x00ff


	//----- nvinfo : EIATTR_MERCURY_ISA_VERSION
	.align		4
        /*0060*/ 	.byte	0x03, 0x5f
        /*0062*/ 	.short	0x0101


	//----- nvinfo : EIATTR_VRC_CTA_INIT_COUNT
	.align		4
        /*0064*/ 	.byte	0x02, 0x4a
	.zero		1
	.zero		1


	//----- nvinfo : EIATTR_EXIT_INSTR_OFFSETS
	.align		4
        /*0068*/ 	.byte	0x04, 0x1c
        /*006a*/ 	.short	(.L_157 - .L_156)


	//   ....[0]....
.L_156:
        /*006c*/ 	.word	0x00000080


	//   ....[1]....
        /*0070*/ 	.word	0x00000290


	//----- nvinfo : EIATTR_CRS_STACK_SIZE
	.align		4
.L_157:
        /*0074*/ 	.byte	0x04, 0x1e
        /*0076*/ 	.short	(.L_159 - .L_158)
.L_158:
        /*0078*/ 	.word	0x00000000


	//----- nvinfo : EIATTR_CBANK_PARAM_SIZE
	.align		4
.L_159:
        /*007c*/ 	.byte	0x03, 0x19
        /*007e*/ 	.short	0x0028


	//----- nvinfo : EIATTR_PARAM_CBANK
	.align		4
        /*0080*/ 	.byte	0x04, 0x0a
        /*0082*/ 	.short	(.L_161 - .L_160)
	.align		4
.L_160:
        /*0084*/ 	.word	index@(.nv.constant0.dropout_fwd_f16)
        /*0088*/ 	.short	0x0380
        /*008a*/ 	.short	0x0028


	//----- nvinfo : EIATTR_SW_WAR
	.align		4
.L_161:
        /*008c*/ 	.byte	0x04, 0x36
        /*008e*/ 	.short	(.L_163 - .L_162)
.L_162:
        /*0090*/ 	.word	0x00000008
.L_163:


//--------------------- .nv.callgraph             --------------------------
	.section	.nv.callgraph,"",@"SHT_CUDA_CALLGRAPH"
	.align	4
	.sectionentsize	8
	.align		4
        /*0000*/ 	.word	0x00000000
	.align		4
        /*0004*/ 	.word	0xffffffff
	.align		4
        /*0008*/ 	.word	0x00000000
	.align		4
        /*000c*/ 	.word	0xfffffffe
	.align		4
        /*0010*/ 	.word	0x00000000
	.align		4
        /*0014*/ 	.word	0xfffffffd
	.align		4
        /*0018*/ 	.word	0x00000000
	.align		4
        /*001c*/ 	.word	0xfffffffc


//--------------------- .text.dropout_bwd_f64     --------------------------
	.section	.text.dropout_bwd_f64,"ax",@progbits
	.align	128
        .global         dropout_bwd_f64
        .type           dropout_bwd_f64,@function
        .size           dropout_bwd_f64,(.L_x_44 - dropout_bwd_f64)
        .other          dropout_bwd_f64,@"STO_CUDA_ENTRY STV_DEFAULT"
dropout_bwd_f64:
.text.dropout_bwd_f64:
[----:B------:R-:W-:Y:S01]  /*0000*/  LDC R1, c[0x0][0x37c] ;  /* 0x0000df00ff017b82 */ /* 0x000fe20000000800 */
[----:B------:R-:W0:Y:S07]  /*0010*/  S2R R3, SR_TID.X ;  /* 0x0000000000037919 */ /* 0x000e2e0000002100 */
[----:B------:R-:W0:Y:S01]  /*0020*/  S2UR UR4, SR_CTAID.X ;  /* 0x00000000000479c3 */ /* 0x000e220000002500 */
[----:B------:R-:W1:Y:S07]  /*0030*/  LDCU.64 UR6, c[0x0][0x388] ;  /* 0x00007100ff0677ac */ /* 0x000e6e0008000a00 */
[----:B------:R-:W0:Y:S02]  /*0040*/  LDC R0, c[0x0][0x360] ;  /* 0x0000d800ff007b82 */ /* 0x000e240000000800 */
[----:B0-----:R-:W-:-:S05]  /*0050*/  IMAD R0, R0, UR4, R3 ;  /* 0x0000000400007c24 */ /* 0x001fca000f8e0203 */
[----:B-1----:R-:W-:-:S04]  /*0060*/  ISETP.GE.U32.AND P0, PT, R0, UR6, PT ;  /* 0x0000000600007c0c */ /* 0x002fc8000bf06070 */
[----:B------:R-:W-:-:S13]  /*0070*/  ISETP.GE.U32.AND.EX P0, PT, RZ, UR7, PT, P0 ;  /* 0x00000007ff007c0c */ /* 0x000fda000bf06100 */
[----:B------:R-:W-:Y:S05]  /*0080*/  @P0 EXIT ;  /* 0x000000000000094d */ /* 0x000fea0003800000 */
[----:B------:R-:W0:Y:S01]  /*0090*/  LDCU.64 UR6, c[0x0][0x390] ;  /* 0x00007200ff0677ac */ /* 0x000e220008000a00 */
[----:B------:R-:W1:Y:S01]  /*00a0*/  LDCU.64 UR4, c[0x0][0x358] ;  /* 0x00006b00ff0477ac */ /* 0x000e620008000a00 */
[----:B0-----:R-:W-:-:S05]  /*00b0*/  IADD3 R4, P0, PT, R0, UR6, RZ ;  /* 0x0000000600047c10 */ /* 0x001fca000ff1e0ff */
[----:B------:R-:W-:-:S05]  /*00c0*/  IMAD.X R5, RZ, RZ, UR7, P0 ;  /* 0x00000007ff057e24 */ /* 0x000fca00080e06ff */
[----:B-1----:R-:W2:Y:S01]  /*00d0*/  LDG.E.U8 R4, desc[UR4][R4.64] ;  /* 0x0000000404047981 */ /* 0x002ea2000c1e1100 */
[----:B------:R-:W-:Y:S01]  /*00e0*/  BSSY.RECONVERGENT B0, `(.L_x_0) ;  /* 0x000001c000007945 */ /* 0x000fe20003800200 */
[----:B------:R-:W-:Y:S02]  /*00f0*/  CS2R R2, SRZ ;  /* 0x0000000000027805 */ /* 0x000fe4000001ff00 */
[----:B--2---:R-:W-:-:S13]  /*0100*/  ISETP.NE.AND P0, PT, R4, RZ, PT ;  /* 0x000000ff0400720c */ /* 0x004fda0003f05270 */
[----:B------:R-:W-:Y:S05]  /*0110*/  @P0 BRA `(.L_x_1) ;  /* 0x0000000000600947 */ /* 0x000fea0003800000 */
[----:B------:R-:W0:Y:S01]  /*0120*/  LDCU.64 UR6, c[0x0][0x3a0] ;  /* 0x00007400ff0677ac */ /* 0x000e220008000a00 */
[----:B------:R-:W1:Y:S01]  /*0130*/  LDC.64 R4, c[0x0][0x380] ;  /* 0x0000e000ff047b82 */ /* 0x000e620000000a00 */
[----:B0-----:R-:W-:-:S04]  /*0140*/  LEA R6, P0, R0, UR6, 0x3 ;  /* 0x0000000600067c11 */ /* 0x001fc8000f8018ff */
[----:B------:R-:W-:-:S06]  /*0150*/  LEA.HI.X R7, R0, UR7, RZ, 0x3, P0 ;  /* 0x0000000700077c11 */ /* 0x000fcc00080f1cff */
[----:B------:R-:W2:Y:S01]  /*0160*/  LDG.E.64 R6, desc[UR4][R6.64] ;  /* 0x0000000406067981 */ /* 0x000ea2000c1e1b00 */
[----:B-1----:R-:W-:Y:S01]  /*0170*/  DADD R4, -R4, 1 ;  /* 0x3ff0000004047429 */ /* 0x002fe20000000100 */
[----:B------:R-:W-:Y:S01]  /*0180*/  IMAD.MOV.U32 R2, RZ, RZ, 0x1 ;  /* 0x00000001ff027424 */ /* 0x000fe200078e00ff */
[----:B------:R-:W-:Y:S04]  /*0190*/  BSSY.RECONVERGENT B1, `(.L_x_1) ;  /* 0x0000010000017945 */ /* 0x000fe80003800200 */
[----:B------:R-:W0:Y:S02]  /*01a0*/  MUFU.RCP64H R3, R5 ;  /* 0x0000000500037308 */ /* 0x000e240000001800 */
[----:B0-----:R-:W-:-:S08]  /*01b0*/  DFMA R8, -R4, R2, 1 ;  /* 0x3ff000000408742b */ /* 0x001fd00000000102 */
[----:B------:R-:W-:-:S08]  /*01c0*/  DFMA R8, R8, R8, R8 ;  /* 0x000000080808722b */ /* 0x000fd00000000008 */
[----:B------:R-:W-:-:S08]  /*01d0*/  DFMA R8, R2, R8, R2 ;  /* 0x000000080208722b */ /* 0x000fd00000000002 */
[----:B------:R-:W-:-:S08]  /*01e0*/  DFMA R2, -R4, R8, 1 ;  /* 0x3ff000000402742b */ /* 0x000fd00000000108 */
[----:B------:R-:W-:-:S08]  /*01f0*/  DFMA R2, R8, R2, R8 ;  /* 0x000000020802722b */ /* 0x000fd00000000008 */
[----:B--2---:R-:W-:Y:S01]  /*0200*/  DMUL R8, R6, R2 ;  /* 0x0000000206087228 */ /* 0x004fe20000000000 */
[----:B------:R-:W-:-:S07]  /*0210*/  FSETP.GEU.AND P1, PT, |R7|, 6.5827683646048100446e-37, PT ;  /* 0x036000000700780b */ /* 0x000fce0003f2e200 */
[----:B------:R-:W-:-:S08]  /*0220*/  DFMA R10, -R4, R8, R6 ;  /* 0x00000008040a722b */ /* 0x000fd00000000106 */
[----:B------:R-:W-:-:S10]  /*0230*/  DFMA R2, R2, R10, R8 ;  /* 0x0000000a0202722b */ /* 0x000fd40000000008 */
[----:B------:R-:W-:-:S05]  /*0240*/  FFMA R8, RZ, R5, R3 ;  /* 0x00000005ff087223 */ /* 0x000fca0000000003 */
[----:B------:R-:W-:-:S13]  /*0250*/  FSETP.GT.AND P0, PT, |R8|, 1.469367938527859385e-39, PT ;  /* 0x001000000800780b */ /* 0x000fda0003f04200 */
[----:B------:R-:W-:Y:S05]  /*0260*/  @P0 BRA P1, `(.L_x_2) ;  /* 0x0000000000080947 */ /* 0x000fea0000800000 */
[----:B------:R-:W-:-:S07]  /*0270*/  MOV R10, 0x290 ;  /* 0x00000290000a7802 */ /* 0x000fce0000000f00 */
[----:B------:R-:W-:Y:S05]  /*0280*/  CALL.REL.NOINC `($__internal_0_$__cuda_sm20_div_rn_f64_full) ;  /* 0x0000000000247944 */ /* 0x000fea0003c00000 */
.L_x_2:
[----:B------:R-:W-:Y:S05]  /*0290*/  BSYNC.RECONVERGENT B1 ;  /* 0x0000000000017941 */ /* 0x000fea0003800200 */
.L_x_1:
[----:B------:R-:W-:Y:S05]  /*02a0*/  BSYNC.RECONVERGENT B0 ;  /* 0x0000000000007941 */ /* 0x000fea0003800200 */
.L_x_0:
[----:B------:R-:W0:Y:S02]  /*02b0*/  LDCU.64 UR6, c[0x0][0x398] ;  /* 0x00007300ff0677ac */ /* 0x000e240008000a00 */
[----:B0-----:R-:W-:-:S04]  /*02c0*/  LEA R4, P0, R0, UR6, 0x3 ;  /* 0x0000000600047c11 */ /* 0x001fc8000f8018ff */
[----:B------:R-:W-:-:S05]  /*02d0*/  LEA.HI.X R5, R0, UR7, RZ, 0x3, P0 ;  /* 0x0000000700057c11 */ /* 0x000fca00080f1cff */
[----:B------:R-:W2:Y:S02]  /*02e0*/  LDG.E.64 R6, desc[UR4][R4.64] ;  /* 0x0000000404067981 */ /* 0x000ea4000c1e1b00 */
[----:B--2---:R-:W-:-:S07]  /*02f0*/  DADD R2, R6, R2 ;  /* 0x0000000006027229 */ /* 0x004fce0000000002 */
[----:B------:R-:W-:Y:S01]  /*0300*/  STG.E.64 desc[UR4][R4.64], R2 ;  /* 0x0000000204007986 */ /* 0x000fe2000c101b04 */
[----:B------:R-:W-:Y:S05]  /*0310*/  EXIT ;  /* 0x000000000000794d */ /* 0x000fea0003800000 */
        .weak           $__internal_0_$__cuda_sm20_div_rn_f64_full
        .type           $__internal_0_$__cuda_sm20_div_rn_f64_full,@function
        .size           $__internal_0_$__cuda_sm20_div_rn_f64_full,(.L_x_44 - $__internal_0_$__cuda_sm20_div_rn_f64_full)
$__internal_0_$__cuda_sm20_div_rn_f64_full:
[C---:B------:R-:W-:Y:S01]  /*0320*/  FSETP.GEU.AND P0, PT, |R5|.reuse, 1.469367938527859385e-39, PT ;  /* 0x001000000500780b */ /* 0x040fe20003f0e200 */
[----:B------:R-:W-:Y:S01]  /*0330*/  IMAD.MOV.U32 R16, RZ, RZ, 0x1 ;  /* 0x00000001ff107424 */ /* 0x000fe200078e00ff */
[----:B------:R-:W-:Y:S01]  /*0340*/  LOP3.LUT R2, R5, 0x800fffff, RZ, 0xc0, !PT ;  /* 0x800fffff05027812 */ /* 0x000fe200078ec0ff */
[----:B------:R-:W-:Y:S01]  /*0350*/  BSSY.RECONVERGENT B2, `(.L_x_3) ;  /* 0x0000055000027945 */ /* 0x000fe20003800200 */
[C---:B------:R-:W-:Y:S02]  /*0360*/  FSETP.GEU.AND P2, PT, |R7|.reuse, 1.469367938527859385e-39, PT ;  /* 0x001000000700780b */ /* 0x040fe40003f4e200 */
[----:B------:R-:W-:Y:S01]  /*0370*/  LOP3.LUT R3, R2, 0x3ff00000, RZ, 0xfc, !PT ;  /* 0x3ff0000002037812 */ /* 0x000fe200078efcff */
[----:B------:R-:W-:Y:S01]  /*0380*/  IMAD.MOV.U32 R2, RZ, RZ, R4 ;  /* 0x000000ffff027224 */ /* 0x000fe200078e0004 */
[----:B------:R-:W-:Y:S02]  /*0390*/  LOP3.LUT R11, R7, 0x7ff00000, RZ, 0xc0, !PT ;  /* 0x7ff00000070b7812 */ /* 0x000fe400078ec0ff */
[----:B------:R-:W-:-:S03]  /*03a0*/  LOP3.LUT R14, R5, 0x7ff00000, RZ, 0xc0, !PT ;  /* 0x7ff00000050e7812 */ /* 0x000fc600078ec0ff */
[----:B------:R-:W-:Y:S01]  /*03b0*/  @!P0 DMUL R2, R4, 8.98846567431157953865e+307 ;  /* 0x7fe0000004028828 */ /* 0x000fe20000000000 */
[----:B------:R-:W-:-:S03]  /*03c0*/  ISETP.GE.U32.AND P1, PT, R11, R14, PT ;  /* 0x0000000e0b00720c */ /* 0x000fc60003f26070 */
[----:B------:R-:W-:Y:S01]  /*03d0*/  @!P2 LOP3.LUT R12, R5, 0x7ff00000, RZ, 0xc0, !PT ;  /* 0x7ff00000050ca812 */ /* 0x000fe200078ec0ff */
[----:B------:R-:W-:Y:S01]  /*03e0*/  @!P2 IMAD.MOV.U32 R18, RZ, RZ, RZ ;  /* 0x000000ffff12a224 */ /* 0x000fe200078e00ff */
[----:B------:R-:W0:Y:S02]  /*03f0*/  MUFU.RCP64H R17, R3 ;  /* 0x0000000300117308 */ /* 0x000e240000001800 */
[----:B------:R-:W-:Y:S01]  /*0400*/  @!P2 ISETP.GE.U32.AND P3, PT, R11, R12, PT ;  /* 0x0000000c0b00a20c */ /* 0x000fe20003f66070 */
[----:B------:R-:W-:-:S05]  /*0410*/  IMAD.MOV.U32 R12, RZ, RZ, 0x1ca00000 ;  /* 0x1ca00000ff0c7424 */ /* 0x000fca00078e00ff */
[----:B------:R-:W-:-:S04]  /*0420*/  @!P2 SEL R13, R12, 0x63400000, !P3 ;  /* 0x634000000c0da807 */ /* 0x000fc80005800000 */
[----:B------:R-:W-:-:S04]  /*0430*/  @!P2 LOP3.LUT R13, R13, 0x80000000, R7, 0xf8, !PT ;  /* 0x800000000d0da812 */ /* 0x000fc800078ef807 */
[----:B------:R-:W-:Y:S01]  /*0440*/  @!P2 LOP3.LUT R19, R13, 0x100000, RZ, 0xfc, !PT ;  /* 0x001000000d13a812 */ /* 0x000fe200078efcff */
[----:B0-----:R-:W-:-:S08]  /*0450*/  DFMA R8, R16, -R2, 1 ;  /* 0x3ff000001008742b */ /* 0x001fd00000000802 */
[----:B------:R-:W-:-:S08]  /*0460*/  DFMA R8, R8, R8, R8 ;  /* 0x000000080808722b */ /* 0x000fd00000000008 */
[----:B------:R-:W-:Y:S01]  /*0470*/  DFMA R16, R16, R8, R16 ;  /* 0x000000081010722b */ /* 0x000fe20000000010 */
[----:B------:R-:W-:Y:S01]  /*0480*/  SEL R9, R12, 0x63400000, !P1 ;  /* 0x634000000c097807 */ /* 0x000fe20004800000 */
[----:B------:R-:W-:-:S03]  /*0490*/  IMAD.MOV.U32 R8, RZ, RZ, R6 ;  /* 0x000000ffff087224 */ /* 0x000fc600078e0006 */
[----:B------:R-:W-:-:S03]  /*04a0*/  LOP3.LUT R9, R9, 0x800fffff, R7, 0xf8, !PT ;  /* 0x800fffff09097812 */ /* 0x000fc600078ef807 */
[----:B------:R-:W-:-:S03]  /*04b0*/  DFMA R20, R16, -R2, 1 ;  /* 0x3ff000001014742b */ /* 0x000fc60000000802 */
[----:B------:R-:W-:-:S05]  /*04c0*/  @!P2 DFMA R8, R8, 2, -R18 ;  /* 0x400000000808a82b */ /* 0x000fca0000000812 */
[----:B------:R-:W-:Y:S01]  /*04d0*/  DFMA R16, R16, R20, R16 ;  /* 0x000000141010722b */ /* 0x000fe20000000010 */
[----:B------:R-:W-:Y:S02]  /*04e0*/  IMAD.MOV.U32 R21, RZ, RZ, R11 ;  /* 0x000000ffff157224 */ /* 0x000fe400078e000b */
[----:B------:R-:W-:Y:S01]  /*04f0*/  IMAD.MOV.U32 R20, RZ, RZ, R14 ;  /* 0x000000ffff147224 */ /* 0x000fe200078e000e */
[----:B------:R-:W-:Y:S02]  /*0500*/  @!P0 LOP3.LUT R20, R3, 0x7ff00000, RZ, 0xc0, !PT ;  /* 0x7ff0000003148812 */ /* 0x000fe400078ec0ff */
[----:B------:R-:W-:Y:S02]  /*0510*/  @!P2 LOP3.LUT R21, R9, 0x7ff00000, RZ, 0xc0, !PT ;  /* 0x7ff000000915a812 */ /* 0x000fe400078ec0ff */
[----:B------:R-:W-:Y:S01]  /*0520*/  DMUL R18, R16, R8 ;  /* 0x0000000810127228 */ /* 0x000fe20000000000 */
[----:B------:R-:W-:Y:S02]  /*0530*/  VIADD R22, R20, 0xffffffff ;  /* 0xffffffff14167836 */ /* 0x000fe40000000000 */
[----:B------:R-:W-:-:S05]  /*0540*/  VIADD R13, R21, 0xffffffff ;  /* 0xffffffff150d7836 */ /* 0x000fca0000000000 */
[----:B------:R-:W-:Y:S01]  /*0550*/  DFMA R14, R18, -R2, R8 ;  /* 0x80000002120e722b */ /* 0x000fe20000000008 */
[----:B------:R-:W-:-:S04]  /*0560*/  ISETP.GT.U32.AND P0, PT, R13, 0x7feffffe, PT ;  /* 0x7feffffe0d00780c */ /* 0x000fc80003f04070 */
[----:B------:R-:W-:-:S03]  /*0570*/  ISETP.GT.U32.OR P0, PT, R22, 0x7feffffe, P0 ;  /* 0x7feffffe1600780c */ /* 0x000fc60000704470 */
[----:B------:R-:W-:-:S10]  /*0580*/  DFMA R14, R16, R14, R18 ;  /* 0x0000000e100e722b */ /* 0x000fd40000000012 */
[----:B------:R-:W-:Y:S05]  /*0590*/  @P0 BRA `(.L_x_4) ;  /* 0x00000000006c0947 */ /* 0x000fea0003800000 */
[----:B------:R-:W-:-:S04]  /*05a0*/  LOP3.LUT R16, R5, 0x7ff00000, RZ, 0xc0, !PT ;  /* 0x7ff0000005107812 */ /* 0x000fc800078ec0ff */
[CC--:B------:R-:W-:Y:S02]  /*05b0*/  VIADDMNMX R6, R11.reuse, -R16.reuse, 0xb9600000, !PT ;  /* 0xb96000000b067446 */ /* 0x0c0fe40007800910 */
[----:B------:R-:W-:Y:S02]  /*05c0*/  ISETP.GE.U32.AND P0, PT, R11, R16, PT ;  /* 0x000000100b00720c */ /* 0x000fe40003f06070 */
[----:B------:R-:W-:Y:S02]  /*05d0*/  VIMNMX R6, PT, PT, R6, 0x46a00000, PT ;  /* 0x46a0000006067848 */ /* 0x000fe40003fe0100 */
[----:B------:R-:W-:-:S05]  /*05e0*/  SEL R11, R12, 0x63400000, !P0 ;  /* 0x634000000c0b7807 */ /* 0x000fca0004000000 */
[----:B------:R-:W-:Y:S02]  /*05f0*/  IMAD.IADD R11, R6, 0x1, -R11 ;  /* 0x00000001060b7824 */ /* 0x000fe400078e0a0b */
[----:B------:R-:W-:Y:S02]  /*0600*/  IMAD.MOV.U32 R6, RZ, RZ, RZ ;  /* 0x000000ffff067224 */ /* 0x000fe400078e00ff */
[----:B------:R-:W-:-:S06]  /*0610*/  VIADD R7, R11, 0x7fe00000 ;  /* 0x7fe000000b077836 */ /* 0x000fcc0000000000 */
[----:B------:R-:W-:-:S10]  /*0620*/  DMUL R12, R14, R6 ;  /* 0x000000060e0c7228 */ /* 0x000fd40000000000 */
[----:B------:R-:W-:-:S13]  /*0630*/  FSETP.GTU.AND P0, PT, |R13|, 1.469367938527859385e-39, PT ;  /* 0x001000000d00780b */ /* 0x000fda0003f0c200 */
[----:B------:R-:W-:Y:S05]  /*0640*/  @P0 BRA `(.L_x_5) ;  /* 0x0000000000940947 */ /* 0x000fea0003800000 */
[----:B------:R-:W-:Y:S01]  /*0650*/  DFMA R2, R14, -R2, R8 ;  /* 0x800000020e02722b */ /* 0x000fe20000000008 */
[----:B------:R-:W-:-:S09]  /*0660*/  IMAD.MOV.U32 R6, RZ, RZ, RZ ;  /* 0x000000ffff067224 */ /* 0x000fd200078e00ff */
[C---:B------:R-:W-:Y:S02]  /*0670*/  FSETP.NEU.AND P0, PT, R3.reuse, RZ, PT ;  /* 0x000000ff0300720b */ /* 0x040fe40003f0d000 */
[----:B------:R-:W-:-:S04]  /*0680*/  LOP3.LUT R5, R3, 0x80000000, R5, 0x48, !PT ;  /* 0x8000000003057812 */ /* 0x000fc800078e4805 */
[----:B------:R-:W-:-:S07]  /*0690*/  LOP3.LUT R7, R5, R7, RZ, 0xfc, !PT ;  /* 0x0000000705077212 */ /* 0x000fce00078efcff */
[----:B------:R-:W-:Y:S05]  /*06a0*/  @!P0 BRA `(.L_x_5) ;  /* 0x00000000007c8947 */ /* 0x000fea0003800000 */
[----:B------:R-:W-:Y:S01]  /*06b0*/  IMAD.MOV R3, RZ, RZ, -R11 ;  /* 0x000000ffff037224 */ /* 0x000fe200078e0a0b */
[----:B------:R-:W-:Y:S01]  /*06c0*/  DMUL.RP R6, R14, R6 ;  /* 0x000000060e067228 */ /* 0x000fe20000008000 */
[----:B------:R-:W-:Y:S01]  /*06d0*/  IMAD.MOV.U32 R2, RZ, RZ, RZ ;  /* 0x000000ffff027224 */ /* 0x000fe200078e00ff */
[----:B------:R-:W-:-:S05]  /*06e0*/  IADD3 R11, PT, PT, -R11, -0x43300000, RZ ;  /* 0xbcd000000b0b7810 */ /* 0x000fca0007ffe1ff */
[----:B------:R-:W-:-:S03]  /*06f0*/  DFMA R2, R12, -R2, R14 ;  /* 0x800000020c02722b */ /* 0x000fc6000000000e */
[----:B------:R-:W-:-:S07]  /*0700*/  LOP3.LUT R5, R7, R5, RZ, 0x3c, !PT ;  /* 0x0000000507057212 */ /* 0x000fce00078e3cff */
[----:B------:R-:W-:-:S04]  /*0710*/  FSETP.NEU.AND P0, PT, |R3|, R11, PT ;  /* 0x0000000b0300720b */ /* 0x000fc80003f0d200 */
[----:B------:R-:W-:Y:S02]  /*0720*/  FSEL R12, R6, R12, !P0 ;  /* 0x0000000c060c7208 */ /* 0x000fe40004000000 */
[----:B------:R-:W-:Y:S01]  /*0730*/  FSEL R13, R5, R13, !P0 ;  /* 0x0000000d050d7208 */ /* 0x000fe20004000000 */
[----:B------:R-:W-:Y:S06]  /*0740*/  BRA `(.L_x_5) ;  /* 0x0000000000547947 */ /* 0x000fec0003800000 */
.L_x_4:
[----:B------:R-:W-:-:S14]  /*0750*/  DSETP.NAN.AND P0, PT, R6, R6, PT ;  /* 0x000000060600722a */ /* 0x000fdc0003f08000 */
[----:B------:R-:W-:Y:S05]  /*0760*/  @P0 BRA `(.L_x_6) ;  /* 0x0000000000440947 */ /* 0x000fea0003800000 */
[----:B------:R-:W-:-:S14]  /*0770*/  DSETP.NAN.AND P0, PT, R4, R4, PT ;  /* 0x000000040400722a */ /* 0x000fdc0003f08000 */
[----:B------:R-:W-:Y:S05]  /*0780*/  @P0 BRA `(.L_x_7) ;  /* 0x0000000000300947 */ /* 0x000fea0003800000 */
[----:B------:R-:W-:Y:S01]  /*0790*/  ISETP.NE.AND P0, PT, R21, R20, PT ;  /* 0x000000141500720c */ /* 0x000fe20003f05270 */
[----:B------:R-:W-:Y:S02]  /*07a0*/  IMAD.MOV.U32 R12, RZ, RZ, 0x0 ;  /* 0x00000000ff0c7424 */ /* 0x000fe400078e00ff */
[----:B------:R-:W-:-:S10]  /*07b0*/  IMAD.MOV.U32 R13, RZ, RZ, -0x80000 ;  /* 0xfff80000ff0d7424 */ /* 0x000fd400078e00ff */
[----:B------:R-:W-:Y:S05]  /*07c0*/  @!P0 BRA `(.L_x_5) ;  /* 0x0000000000348947 */ /* 0x000fea0003800000 */
[----:B------:R-:W-:Y:S02]  /*07d0*/  ISETP.NE.AND P0, PT, R21, 0x7ff00000, PT ;  /* 0x7ff000001500780c */ /* 0x000fe40003f05270 */
[----:B------:R-:W-:Y:S02]  /*07e0*/  LOP3.LUT R13, R7, 0x80000000, R5, 0x48, !PT ;  /* 0x80000000070d7812 */ /* 0x000fe400078e4805 */
[----:B------:R-:W-:-:S13]  /*07f0*/  ISETP.EQ.OR P0, PT, R20, RZ, !P0 ;  /* 0x000000ff1400720c */ /* 0x000fda0004702670 */
[----:B------:R-:W-:Y:S01]  /*0800*/  @P0 LOP3.LUT R2, R13, 0x7ff00000, RZ, 0xfc, !PT ;  /* 0x7ff000000d020812 */ /* 0x000fe200078efcff */
[----:B------:R-:W-:Y:S02]  /*0810*/  @!P0 IMAD.MOV.U32 R12, RZ, RZ, RZ ;  /* 0x000000ffff0c8224 */ /* 0x000fe400078e00ff */
[----:B------:R-:W-:Y:S02]  /*0820*/  @P0 IMAD.MOV.U32 R12, RZ, RZ, RZ ;  /* 0x000000ffff0c0224 */ /* 0x000fe400078e00ff */
[----:B------:R-:W-:Y:S01]  /*0830*/  @P0 IMAD.MOV.U32 R13, RZ, RZ, R2 ;  /* 0x000000ffff0d0224 */ /* 0x000fe200078e0002 */
[----:B------:R-:W-:Y:S06]  /*0840*/  BRA `(.L_x_5) ;  /* 0x0000000000147947 */ /* 0x000fec0003800000 */
.L_x_7:
[----:B------:R-:W-:Y:S01]  /*0850*/  LOP3.LUT R13, R5, 0x80000, RZ, 0xfc, !PT ;  /* 0x00080000050d7812 */ /* 0x000fe200078efcff */
[----:B------:R-:W-:Y:S01]  /*0860*/  IMAD.MOV.U32 R12, RZ, RZ, R4 ;  /* 0x000000ffff0c7224 */ /* 0x000fe200078e0004 */
[----:B------:R-:W-:Y:S06]  /*0870*/  BRA `(.L_x_5) ;  /* 0x0000000000087947 */ /* 0x000fec0003800000 */
.L_x_6:
[----:B------:R-:W-:Y:S01]  /*0880*/  LOP3.LUT R13, R7, 0x80000, RZ, 0xfc, !PT ;  /* 0x00080000070d7812 */ /* 0x000fe200078efcff */
[----:B------:R-:W-:-:S07]  /*0890*/  IMAD.MOV.U32 R12, RZ, RZ, R6 ;  /* 0x000000ffff0c7224 */ /* 0x000fce00078e0006 */
.L_x_5:
[----:B------:R-:W-:Y:S05]  /*08a0*/  BSYNC.RECONVERGENT B2 ;  /* 0x0000000000027941 */ /* 0x000fea0003800200 */
.L_x_3:
[----:B------:R-:W-:Y:S02]  /*08b0*/  IMAD.MOV.U32 R11, RZ, RZ, 0x0 ;  /* 0x00000000ff0b7424 */ /* 0x000fe400078e00ff */
[----:B------:R-:W-:Y:S02]  /*08c0*/  IMAD.MOV.U32 R2, RZ, RZ, R12 ;  /* 0x000000ffff027224 */ /* 0x000fe400078e000c */
[----:B------:R-:W-:Y:S01]  /*08d0*/  IMAD.MOV.U32 R3, RZ, RZ, R13 ;  /* 0x000000ffff037224 */ /* 0x000fe200078e000d */
[----:B------:R-:W-:Y:S06]  /*08e0*/  RET.REL.NODEC R10 `(dropout_bwd_f64) ;  /* 0xfffffff40ac47950 */ /* 0x000fec0003c3ffff */
.L_x_8:
[----:B------:R-:W-:-:S00]  /*08f0*/  BRA `(.L_x_8) ;  /* 0xfffffffc00fc7947 */ /* 0x000fc0000383ffff */
[----:B------:R-:W-:-:S00]  /*0900*/  NOP ;  /* 0x0000000000007918 */ /* 0x000fc00000000000 */
[----:B------:R-:W-:-:S00]  /*0910*/  NOP ;  /* 0x0000000000007918 */ /* 0x000fc00000000000 */
[----:B------:R-:W-:-:S00]  /*0920*/  NOP ;  /* 0x0000000000007918 */ /* 0x000fc00000000000 */
[----:B------:R-:W-:-:S00]  /*0930*/  NOP ;  /* 0x0000000000007918 */ /* 0x000fc00000000000 */
[----:B------:R-:W-:-:S00]  /*0940*/  NOP ;  /* 0x0000000000007918 */ /* 0x000fc00000000000 */
[----:B------:R-:W-:-:S00]  /*0950*/  NOP ;  /* 0x0000000000007918 */ /* 0x000fc00000000000 */
[----:B------:R-:W-:-:S00]  /*0960*/  NOP ;  /* 0x0000000000007918 */ /* 0x000fc00000000000 */
[----:B------:R-:W-:-:S00]  /*0970*/  NOP ;  /* 0x0000000000007918 */ /* 0x000fc00000000000 */
.L_x_44:


//--------------------- .text.dropout_fwd_f64     --------------------------
	.section	.text.dropout_fwd_f64,"ax",@progbits
	.align	128
        .global         dropout_fwd_f64
        .type           dropout_fwd_f64,@function
        .size           dropout_fwd_f64,(.L_x_45 - dropout_fwd_f64)
        .other          dropout_fwd_f64,@"STO_CUDA_ENTRY STV_DEFAULT"
dropout_fwd_f64:
.text.dropout_fwd_f64:
        /* <DEDUP_REMOVED lines=18> */
[----:B------:R-:W0:Y:S02]  /*0120*/  LDC.64 R4, c[0x0][0x380] ;  /* 0x0000e000ff047b82 */ /* 0x000e240000000a00 */
[----:B0-----:R-:W-:-:S06]  /*0130*/  DADD R4, -R4, 1 ;  /* 0x3ff0000004047429 */ /* 0x001fcc0000000100 */
[----:B------:R-:W0:Y:S04]  /*0140*/  MUFU.RCP64H R3, R5 ;  /* 0x0000000500037308 */ /* 0x000e280000001800 */
[----:B------:R-:W-:-:S05]  /*0150*/  VIADD R2, R5, 0x300402 ;  /* 0x0030040205027836 */ /* 0x000fca0000000000 */
[----:B------:R-:W-:Y:S01]  /*0160*/  FSETP.GEU.AND P0, PT, |R2|, 5.8789094863358348022e-39, PT ;  /* 0x004004020200780b */ /* 0x000fe20003f0e200 */
[----:B0-----:R-:W-:-:S08]  /*0170*/  DFMA R6, -R4, R2, 1 ;  /* 0x3ff000000406742b */ /* 0x001fd00000000102 */
[----:B------:R-:W-:-:S08]  /*0180*/  DFMA R6, R6, R6, R6 ;  /* 0x000000060606722b */ /* 0x000fd00000000006 */
[----:B------:R-:W-:-:S08]  /*0190*/  DFMA R6, R2, R6, R2 ;  /* 0x000000060206722b */ /* 0x000fd00000000002 */
[----:B------:R-:W-:-:S08]  /*01a0*/  DFMA R8, -R4, R6, 1 ;  /* 0x3ff000000408742b */ /* 0x000fd00000000106 */
[----:B------:R-:W-:Y:S01]  /*01b0*/  DFMA R2, R6, R8, R6 ;  /* 0x000000080602722b */ /* 0x000fe20000000006 */
[----:B------:R-:W-:Y:S10]  /*01c0*/  @P0 BRA `(.L_x_10) ;  /* 0x0000000000180947 */ /* 0x000ff40003800000 */
[----:B------:R-:W-:-:S05]  /*01d0*/  LOP3.LUT R2, R5, 0x7fffffff, RZ, 0xc0, !PT ;  /* 0x7fffffff05027812 */ /* 0x000fca00078ec0ff */
[----:B------:R-:W-:Y:S01]  /*01e0*/  VIADD R8, R2, 0xfff00000 ;  /* 0xfff0000002087836 */ /* 0x000fe20000000000 */
[----:B------:R-:W-:-:S07]  /*01f0*/  MOV R2, 0x210 ;  /* 0x0000021000027802 */ /* 0x000fce0000000f00 */
[----:B------:R-:W-:Y:S05]  /*0200*/  CALL.REL.NOINC `($__internal_1_$__cuda_sm20_dblrcp_rn_slowpath_v3) ;  /* 0x00000000003c7944 */ /* 0x000fea0003c00000 */
[----:B------:R-:W-:Y:S02]  /*0210*/  IMAD.MOV.U32 R2, RZ, RZ, R6 ;  /* 0x000000ffff027224 */ /* 0x000fe400078e0006 */
[----:B------:R-:W-:-:S07]  /*0220*/  IMAD.MOV.U32 R3, RZ, RZ, R7 ;  /* 0x000000ffff037224 */ /* 0x000fce00078e0007 */
.L_x_10:
[----:B------:R-:W-:Y:S05]  /*0230*/  BSYNC.RECONVERGENT B0 ;  /* 0x0000000000007941 */ /* 0x000fea0003800200 */
.L_x_9:
[----:B------:R-:W0:Y:S01]  /*0240*/  LDCU.64 UR6, c[0x0][0x390] ;  /* 0x00007200ff0677ac */ /* 0x000e220008000a00 */
[----:B------:R-:W-:Y:S01]  /*0250*/  IMAD.SHL.U32 R6, R0, 0x8, RZ ;  /* 0x0000000800067824 */ /* 0x000fe200078e00ff */
[----:B------:R-:W-:-:S04]  /*0260*/  SHF.R.U32.HI R0, RZ, 0x1d, R0 ;  /* 0x0000001dff007819 */ /* 0x000fc80000011600 */
[----:B0-----:R-:W-:-:S04]  /*0270*/  IADD3 R4, P0, PT, R6, UR6, RZ ;  /* 0x0000000606047c10 */ /* 0x001fc8000ff1e0ff */
[----:B------:R-:W-:Y:S01]  /*0280*/  IADD3.X R5, PT, PT, R0, UR7, RZ, P0, !PT ;  /* 0x0000000700057c10 */ /* 0x000fe200087fe4ff */
[----:B------:R-:W0:Y:S05]  /*0290*/  LDCU.64 UR6, c[0x0][0x3a0] ;  /* 0x00007400ff0677ac */ /* 0x000e2a0008000a00 */
[----:B------:R-:W2:Y:S01]  /*02a0*/  LDG.E.64 R4, desc[UR4][R4.64] ;  /* 0x0000000404047981 */ /* 0x000ea2000c1e1b00 */
[----:B0-----:R-:W-:-:S04]  /*02b0*/  IADD3 R6, P0, PT, R6, UR6, RZ ;  /* 0x0000000606067c10 */ /* 0x001fc8000ff1e0ff */
[----:B------:R-:W-:Y:S01]  /*02c0*/  IADD3.X R7, PT, PT, R0, UR7, RZ, P0, !PT ;  /* 0x0000000700077c10 */ /* 0x000fe200087fe4ff */
[----:B--2---:R-:W-:-:S07]  /*02d0*/  DMUL R2, R4, R2 ;  /* 0x0000000204027228 */ /* 0x004fce0000000000 */
[----:B------:R-:W-:Y:S01]  /*02e0*/  STG.E.64 desc[UR4][R6.64], R2 ;  /* 0x0000000206007986 */ /* 0x000fe2000c101b04 */
[----:B------:R-:W-:Y:S05]  /*02f0*/  EXIT ;  /* 0x000000000000794d */ /* 0x000fea0003800000 */
        .weak           $__internal_1_$__cuda_sm20_dblrcp_rn_slowpath_v3
        .type           $__internal_1_$__cuda_sm20_dblrcp_rn_slowpath_v3,@function
        .size           $__internal_1_$__cuda_sm20_dblrcp_rn_slowpath_v3,(.L_x_45 - $__internal_1_$__cuda_sm20_dblrcp_rn_slowpath_v3)
$__internal_1_$__cuda_sm20_dblrcp_rn_slowpath_v3:
[----:B------:R-:W-:-:S14]  /*0300*/  DSETP.GTU.AND P0, PT, |R4|, +INF , PT ;  /* 0x7ff000000400742a */ /* 0x000fdc0003f0c200 */
[----:B------:R-:W-:Y:S05]  /*0310*/  @P0 BRA `(.L_x_11) ;  /* 0x00000000007c0947 */ /* 0x000fea0003800000 */
[----:B------:R-:W-:-:S05]  /*0320*/  LOP3.LUT R3, R5, 0x7fffffff, RZ, 0xc0, !PT ;  /* 0x7fffffff05037812 */ /* 0x000fca00078ec0ff */
[----:B------:R-:W-:-:S05]  /*0330*/  VIADD R6, R3, 0xffffffff ;  /* 0xffffffff03067836 */ /* 0x000fca0000000000 */
[----:B------:R-:W-:-:S13]  /*0340*/  ISETP.GE.U32.AND P0, PT, R6, 0x7fefffff, PT ;  /* 0x7fefffff0600780c */ /* 0x000fda0003f06070 */
[----:B------:R-:W-:Y:S01]  /*0350*/  @P0 LOP3.LUT R7, R5, 0x7ff00000, RZ, 0x3c, !PT ;  /* 0x7ff0000005070812 */ /* 0x000fe200078e3cff */
[----:B------:R-:W-:Y:S01]  /*0360*/  @P0 IMAD.MOV.U32 R6, RZ, RZ, RZ ;  /* 0x000000ffff060224 */ /* 0x000fe200078e00ff */
[----:B------:R-:W-:Y:S06]  /*0370*/  @P0 BRA `(.L_x_12) ;  /* 0x00000000006c0947 */ /* 0x000fec0003800000 */
[----:B------:R-:W-:-:S13]  /*0380*/  ISETP.GE.U32.AND P0, PT, R3, 0x1000001, PT ;  /* 0x010000010300780c */ /* 0x000fda0003f06070 */
[----:B------:R-:W-:Y:S05]  /*0390*/  @!P0 BRA `(.L_x_13) ;  /* 0x0000000000348947 */ /* 0x000fea0003800000 */
[----:B------:R-:W-:Y:S02]  /*03a0*/  VIADD R7, R5, 0xc0200000 ;  /* 0xc020000005077836 */ /* 0x000fe40000000000 */
[----:B------:R-:W-:Y:S02]  /*03b0*/  IMAD.MOV.U32 R6, RZ, RZ, R4 ;  /* 0x000000ffff067224 */ /* 0x000fe400078e0004 */
[----:B------:R-:W0:Y:S04]  /*03c0*/  MUFU.RCP64H R9, R7 ;  /* 0x0000000700097308 */ /* 0x000e280000001800 */
[----:B0-----:R-:W-:-:S08]  /*03d0*/  DFMA R10, -R6, R8, 1 ;  /* 0x3ff00000060a742b */ /* 0x001fd00000000108 */
[----:B------:R-:W-:-:S08]  /*03e0*/  DFMA R10, R10, R10, R10 ;  /* 0x0000000a0a0a722b */ /* 0x000fd0000000000a */
[----:B------:R-:W-:-:S08]  /*03f0*/  DFMA R10, R8, R10, R8 ;  /* 0x0000000a080a722b */ /* 0x000fd00000000008 */
[----:B------:R-:W-:-:S08]  /*0400*/  DFMA R8, -R6, R10, 1 ;  /* 0x3ff000000608742b */ /* 0x000fd0000000010a */
[----:B------:R-:W-:-:S08]  /*0410*/  DFMA R8, R10, R8, R10 ;  /* 0x000000080a08722b */ /* 0x000fd0000000000a */
[----:B------:R-:W-:-:S08]  /*0420*/  DMUL R8, R8, 2.2250738585072013831e-308 ;  /* 0x0010000008087828 */ /* 0x000fd00000000000 */
[----:B------:R-:W-:-:S08]  /*0430*/  DFMA R4, -R4, R8, 1 ;  /* 0x3ff000000404742b */ /* 0x000fd00000000108 */
[----:B------:R-:W-:-:S08]  /*0440*/  DFMA R4, R4, R4, R4 ;  /* 0x000000040404722b */ /* 0x000fd00000000004 */
[----:B------:R-:W-:Y:S01]  /*0450*/  DFMA R6, R8, R4, R8 ;  /* 0x000000040806722b */ /* 0x000fe20000000008 */
[----:B------:R-:W-:Y:S10]  /*0460*/  BRA `(.L_x_12) ;  /* 0x0000000000307947 */ /* 0x000ff40003800000 */
.L_x_13:
[----:B------:R-:W-:Y:S01]  /*0470*/  DMUL R4, R4, 8.11296384146066816958e+31 ;  /* 0x4690000004047828 */ /* 0x000fe20000000000 */
[----:B------:R-:W-:-:S05]  /*0480*/  IMAD.MOV.U32 R6, RZ, RZ, R8 ;  /* 0x000000ffff067224 */ /* 0x000fca00078e0008 */
[----:B------:R-:W0:Y:S02]  /*0490*/  MUFU.RCP64H R7, R5 ;  /* 0x0000000500077308 */ /* 0x000e240000001800 */
[----:B0-----:R-:W-:-:S08]  /*04a0*/  DFMA R8, -R4, R6, 1 ;  /* 0x3ff000000408742b */ /* 0x001fd00000000106 */
[----:B------:R-:W-:-:S08]  /*04b0*/  DFMA R8, R8, R8, R8 ;  /* 0x000000080808722b */ /* 0x000fd00000000008 */
[----:B------:R-:W-:-:S08]  /*04c0*/  DFMA R8, R6, R8, R6 ;  /* 0x000000080608722b */ /* 0x000fd00000000006 */
[----:B------:R-:W-:-:S08]  /*04d0*/  DFMA R6, -R4, R8, 1 ;  /* 0x3ff000000406742b */ /* 0x000fd00000000108 */
[----:B------:R-:W-:-:S08]  /*04e0*/  DFMA R6, R8, R6, R8 ;  /* 0x000000060806722b */ /* 0x000fd00000000008 */
[----:B------:R-:W-:Y:S01]  /*04f0*/  DMUL R6, R6, 8.11296384146066816958e+31 ;  /* 0x4690000006067828 */ /* 0x000fe20000000000 */
[----:B------:R-:W-:Y:S10]  /*0500*/  BRA `(.L_x_12) ;  /* 0x0000000000087947 */ /* 0x000ff40003800000 */
.L_x_11:
[----:B------:R-:W-:Y:S01]  /*0510*/  LOP3.LUT R7, R5, 0x80000, RZ, 0xfc, !PT ;  /* 0x0008000005077812 */ /* 0x000fe200078efcff */
[----:B------:R-:W-:-:S07]  /*0520*/  IMAD.MOV.U32 R6, RZ, RZ, R4 ;  /* 0x000000ffff067224 */ /* 0x000fce00078e0004 */
.L_x_12:
[----:B------:R-:W-:-:S04]  /*0530*/  IMAD.MOV.U32 R3, RZ, RZ, 0x0 ;  /* 0x00000000ff037424 */ /* 0x000fc800078e00ff */
[----:B------:R-:W-:Y:S05]  /*0540*/  RET.REL.NODEC R2 `(dropout_fwd_f64) ;  /* 0xfffffff802ac7950 */ /* 0x000fea0003c3ffff */
.L_x_14:
        /* <DEDUP_REMOVED lines=11> */
.L_x_45:


//--------------------- .text.dropout_bwd_f32     --------------------------
	.section	.text.dropout_bwd_f32,"ax",@progbits
	.align	128
        .global         dropout_bwd_f32
        .type           dropout_bwd_f32,@function
        .size           dropout_bwd_f32,(.L_x_46 - dropout_bwd_f32)
        .other          dropout_bwd_f32,@"STO_CUDA_ENTRY STV_DEFAULT"
dropout_bwd_f32:
.text.dropout_bwd_f32:
        /* <DEDUP_REMOVED lines=15> */
[----:B------:R-:W-:Y:S01]  /*00f0*/  IMAD.MOV.U32 R0, RZ, RZ, RZ ;  /* 0x000000ffff007224 */ /* 0x000fe200078e00ff */
[----:B--2---:R-:W-:-:S13]  /*0100*/  ISETP.NE.AND P0, PT, R4, RZ, PT ;  /* 0x000000ff0400720c */ /* 0x004fda0003f05270 */
[----:B------:R-:W-:Y:S05]  /*0110*/  @P0 BRA `(.L_x_16) ;  /* 0x0000000000500947 */ /* 0x000fea0003800000 */
[----:B------:R-:W0:Y:S01]  /*0120*/  LDCU.64 UR6, c[0x0][0x3a0] ;  /* 0x00007400ff0677ac */ /* 0x000e220008000a00 */
[----:B------:R-:W1:Y:S01]  /*0130*/  LDC R3, c[0x0][0x380] ;  /* 0x0000e000ff037b82 */ /* 0x000e620000000800 */
[----:B0-----:R-:W-:-:S04]  /*0140*/  LEA R4, P0, R2, UR6, 0x2 ;  /* 0x0000000602047c11 */ /* 0x001fc8000f8010ff */
[----:B------:R-:W-:-:S05]  /*0150*/  LEA.HI.X R5, R2, UR7, RZ, 0x2, P0 ;  /* 0x0000000702057c11 */ /* 0x000fca00080f14ff */
[----:B------:R-:W2:Y:S01]  /*0160*/  LDG.E R0, desc[UR4][R4.64] ;  /* 0x0000000404007981 */ /* 0x000ea2000c1e1900 */
[----:B-1----:R-:W-:Y:S01]  /*0170*/  FADD R3, -R3, 1 ;  /* 0x3f80000003037421 */ /* 0x002fe20000000100 */
[----:B------:R-:W-:Y:S03]  /*0180*/  BSSY.RECONVERGENT B1, `(.L_x_17) ;  /* 0x000000c000017945 */ /* 0x000fe60003800200 */
[----:B------:R-:W0:Y:S02]  /*0190*/  MUFU.RCP R6, R3 ;  /* 0x0000000300067308 */ /* 0x000e240000001000 */
[----:B0-----:R-:W-:-:S04]  /*01a0*/  FFMA R7, -R3, R6, 1 ;  /* 0x3f80000003077423 */ /* 0x001fc80000000106 */
[----:B------:R-:W-:Y:S02]  /*01b0*/  FFMA R7, R6, R7, R6 ;  /* 0x0000000706077223 */ /* 0x000fe40000000006 */
[----:B--2---:R-:W0:Y:S02]  /*01c0*/  FCHK P0, R0, R3 ;  /* 0x0000000300007302 */ /* 0x004e240000000000 */
[----:B------:R-:W-:-:S04]  /*01d0*/  FFMA R6, R0, R7, RZ ;  /* 0x0000000700067223 */ /* 0x000fc800000000ff */
[----:B------:R-:W-:-:S04]  /*01e0*/  FFMA R8, -R3, R6, R0 ;  /* 0x0000000603087223 */ /* 0x000fc80000000100 */
[----:B------:R-:W-:Y:S01]  /*01f0*/  FFMA R6, R7, R8, R6 ;  /* 0x0000000807067223 */ /* 0x000fe20000000006 */
[----:B0-----:R-:W-:Y:S06]  /*0200*/  @!P0 BRA `(.L_x_18) ;  /* 0x00000000000c8947 */ /* 0x001fec0003800000 */
[----:B------:R-:W-:-:S07]  /*0210*/  MOV R4, 0x230 ;  /* 0x0000023000047802 */ /* 0x000fce0000000f00 */
[----:B------:R-:W-:Y:S05]  /*0220*/  CALL.REL.NOINC `($__internal_2_$__cuda_sm3x_div_rn_noftz_f32_slowpath) ;  /* 0x00000000002c7944 */ /* 0x000fea0003c00000 */
[----:B------:R-:W-:-:S07]  /*0230*/  IMAD.MOV.U32 R6, RZ, RZ, R0 ;  /* 0x000000ffff067224 */ /* 0x000fce00078e0000 */
.L_x_18:
[----:B------:R-:W-:Y:S05]  /*0240*/  BSYNC.RECONVERGENT B1 ;  /* 0x0000000000017941 */ /* 0x000fea0003800200 */
.L_x_17:
[----:B------:R-:W-:-:S07]  /*0250*/  IMAD.MOV.U32 R0, RZ, RZ, R6 ;  /* 0x000000ffff007224 */ /* 0x000fce00078e0006 */
.L_x_16:
[----:B------:R-:W-:Y:S05]  /*0260*/  BSYNC.RECONVERGENT B0 ;  /* 0x0000000000007941 */ /* 0x000fea0003800200 */
.L_x_15:
[----:B------:R-:W0:Y:S02]  /*0270*/  LDCU.64 UR6, c[0x0][0x398] ;  /* 0x00007300ff0677ac */ /* 0x000e240008000a00 */
[----:B0-----:R-:W-:-:S04]  /*0280*/  LEA R4, P0, R2, UR6, 0x2 ;  /* 0x0000000602047c11 */ /* 0x001fc8000f8010ff */
[----:B------:R-:W-:-:S05]  /*0290*/  LEA.HI.X R5, R2, UR7, RZ, 0x2, P0 ;  /* 0x0000000702057c11 */ /* 0x000fca00080f14ff */
[----:B------:R-:W2:Y:S02]  /*02a0*/  LDG.E R3, desc[UR4][R4.64] ;  /* 0x0000000404037981 */ /* 0x000ea4000c1e1900 */
[----:B--2---:R-:W-:-:S05]  /*02b0*/  FADD R3, R3, R0 ;  /* 0x0000000003037221 */ /* 0x004fca0000000000 */
[----:B------:R-:W-:Y:S01]  /*02c0*/  STG.E desc[UR4][R4.64], R3 ;  /* 0x0000000304007986 */ /* 0x000fe2000c101904 */
[----:B------:R-:W-:Y:S05]  /*02d0*/  EXIT ;  /* 0x000000000000794d */ /* 0x000fea0003800000 */
        .weak           $__internal_2_$__cuda_sm3x_div_rn_noftz_f32_slowpath
        .type           $__internal_2_$__cuda_sm3x_div_rn_noftz_f32_slowpath,@function
        .size           $__internal_2_$__cuda_sm3x_div_rn_noftz_f32_slowpath,(.L_x_46 - $__internal_2_$__cuda_sm3x_div_rn_noftz_f32_slowpath)
$__internal_2_$__cuda_sm3x_div_rn_noftz_f32_slowpath:
[--C-:B------:R-:W-:Y:S01]  /*02e0*/  SHF.R.U32.HI R6, RZ, 0x17, R3.reuse ;  /* 0x00000017ff067819 */ /* 0x100fe20000011603 */
[----:B------:R-:W-:Y:S01]  /*02f0*/  BSSY.RECONVERGENT B2, `(.L_x_19) ;  /* 0x0000064000027945 */ /* 0x000fe20003800200 */
[--C-:B------:R-:W-:Y:S01]  /*0300*/  SHF.R.U32.HI R5, RZ, 0x17, R0.reuse ;  /* 0x00000017ff057819 */ /* 0x100fe20000011600 */
[----:B------:R-:W-:Y:S01]  /*0310*/  IMAD.MOV.U32 R7, RZ, RZ, R0 ;  /* 0x000000ffff077224 */ /* 0x000fe200078e0000 */
[----:B------:R-:W-:Y:S01]  /*0320*/  LOP3.LUT R6, R6, 0xff, RZ, 0xc0, !PT ;  /* 0x000000ff06067812 */ /* 0x000fe200078ec0ff */
[----:B------:R-:W-:Y:S01]  /*0330*/  IMAD.MOV.U32 R8, RZ, RZ, R3 ;  /* 0x000000ffff087224 */ /* 0x000fe200078e0003 */
[----:B------:R-:W-:-:S03]  /*0340*/  LOP3.LUT R5, R5, 0xff, RZ, 0xc0, !PT ;  /* 0x000000ff05057812 */ /* 0x000fc600078ec0ff */
[----:B------:R-:W-:Y:S02]  /*0350*/  VIADD R11, R6, 0xffffffff ;  /* 0xffffffff060b7836 */ /* 0x000fe40000000000 */
[----:B------:R-:W-:-:S03]  /*0360*/  VIADD R10, R5, 0xffffffff ;  /* 0xffffffff050a7836 */ /* 0x000fc60000000000 */
[----:B------:R-:W-:-:S04]  /*0370*/  ISETP.GT.U32.AND P0, PT, R11, 0xfd, PT ;  /* 0x000000fd0b00780c */ /* 0x000fc80003f04070 */
[----:B------:R-:W-:-:S13]  /*0380*/  ISETP.GT.U32.OR P0, PT, R10, 0xfd, P0 ;  /* 0x000000fd0a00780c */ /* 0x000fda0000704470 */
[----:B------:R-:W-:Y:S01]  /*0390*/  @!P0 IMAD.MOV.U32 R9, RZ, RZ, RZ ;  /* 0x000000ffff098224 */ /* 0x000fe200078e00ff */
[----:B------:R-:W-:Y:S06]  /*03a0*/  @!P0 BRA `(.L_x_20) ;  /* 0x00000000005c8947 */ /* 0x000fec0003800000 */
[----:B------:R-:W-:Y:S02]  /*03b0*/  FSETP.GTU.FTZ.AND P0, PT, |R0|, +INF , PT ;  /* 0x7f8000000000780b */ /* 0x000fe40003f1c200 */
[----:B------:R-:W-:-:S04]  /*03c0*/  FSETP.GTU.FTZ.AND P1, PT, |R3|, +INF , PT ;  /* 0x7f8000000300780b */ /* 0x000fc80003f3c200 */
[----:B------:R-:W-:-:S13]  /*03d0*/  PLOP3.LUT P0, PT, P0, P1, PT, 0xf8, 0x8f ;  /* 0x00000000008f781c */ /* 0x000fda0000703f70 */
[----:B------:R-:W-:Y:S05]  /*03e0*/  @P0 BRA `(.L_x_21) ;  /* 0x00000004004c0947 */ /* 0x000fea0003800000 */
[----:B------:R-:W-:-:S13]  /*03f0*/  LOP3.LUT P0, RZ, R8, 0x7fffffff, R7, 0xc8, !PT ;  /* 0x7fffffff08ff7812 */ /* 0x000fda000780c807 */
[----:B------:R-:W-:Y:S05]  /*0400*/  @!P0 BRA `(.L_x_22) ;  /* 0x00000004003c8947 */ /* 0x000fea0003800000 */
[C---:B------:R-:W-:Y:S02]  /*0410*/  FSETP.NEU.FTZ.AND P2, PT, |R0|.reuse, +INF , PT ;  /* 0x7f8000000000780b */ /* 0x040fe40003f5d200 */
[----:B------:R-:W-:Y:S02]  /*0420*/  FSETP.NEU.FTZ.AND P1, PT, |R3|, +INF , PT ;  /* 0x7f8000000300780b */ /* 0x000fe40003f3d200 */
[----:B------:R-:W-:-:S11]  /*0430*/  FSETP.NEU.FTZ.AND P0, PT, |R0|, +INF , PT ;  /* 0x7f8000000000780b */ /* 0x000fd60003f1d200 */
[----:B------:R-:W-:Y:S05]  /*0440*/  @!P1 BRA !P2, `(.L_x_22) ;  /* 0x00000004002c9947 */ /* 0x000fea0005000000 */
[----:B------:R-:W-:-:S04]  /*0450*/  LOP3.LUT P2, RZ, R7, 0x7fffffff, RZ, 0xc0, !PT ;  /* 0x7fffffff07ff7812 */ /* 0x000fc8000784c0ff */
[----:B------:R-:W-:-:S13]  /*0460*/  PLOP3.LUT P1, PT, P1, P2, PT, 0x2f, 0xf2 ;  /* 0x0000000000f2781c */ /* 0x000fda0000f24577 */
[----:B------:R-:W-:Y:S05]  /*0470*/  @P1 BRA `(.L_x_23) ;  /* 0x0000000400181947 */ /* 0x000fea0003800000 */
[----:B------:R-:W-:-:S04]  /*0480*/  LOP3.LUT P1, RZ, R8, 0x7fffffff, RZ, 0xc0, !PT ;  /* 0x7fffffff08ff7812 */ /* 0x000fc8000782c0ff */
[----:B------:R-:W-:-:S13]  /*0490*/  PLOP3.LUT P0, PT, P0, P1, PT, 0x2f, 0xf2 ;  /* 0x0000000000f2781c */ /* 0x000fda0000702577 */
[----:B------:R-:W-:Y:S05]  /*04a0*/  @P0 BRA `(.L_x_24) ;  /* 0x0000000400000947 */ /* 0x000fea0003800000 */
[----:B------:R-:W-:Y:S02]  /*04b0*/  ISETP.GE.AND P0, PT, R10, RZ, PT ;  /* 0x000000ff0a00720c */ /* 0x000fe40003f06270 */
[----:B------:R-:W-:-:S11]  /*04c0*/  ISETP.GE.AND P1, PT, R11, RZ, PT ;  /* 0x000000ff0b00720c */ /* 0x000fd60003f26270 */
[----:B------:R-:W-:Y:S02]  /*04d0*/  @P0 IMAD.MOV.U32 R9, RZ, RZ, RZ ;  /* 0x000000ffff090224 */ /* 0x000fe400078e00ff */
[----:B------:R-:W-:Y:S01]  /*04e0*/  @!P0 FFMA R7, R0, 1.84467440737095516160e+19, RZ ;  /* 0x5f80000000078823 */ /* 0x000fe200000000ff */
[----:B------:R-:W-:Y:S02]  /*04f0*/  @!P0 IMAD.MOV.U32 R9, RZ, RZ, -0x40 ;  /* 0xffffffc0ff098424 */ /* 0x000fe400078e00ff */
[----:B------:R-:W-:Y:S02]  /*0500*/  @!P1 FFMA R8, R3, 1.84467440737095516160e+19, RZ ;  /* 0x5f80000003089823 */ /* 0x000fe400000000ff */
[----:B------:R-:W-:-:S07]  /*0510*/  @!P1 VIADD R9, R9, 0x40 ;  /* 0x0000004009099836 */ /* 0x000fce0000000000 */
.L_x_20:
[----:B------:R-:W-:Y:S01]  /*0520*/  LEA R3, R6, 0xc0800000, 0x17 ;  /* 0xc080000006037811 */ /* 0x000fe200078eb8ff */
[----:B------:R-:W-:Y:S01]  /*0530*/  VIADD R5, R5, 0xffffff81 ;  /* 0xffffff8105057836 */ /* 0x000fe20000000000 */
[----:B------:R-:W-:Y:S03]  /*0540*/  BSSY.RECONVERGENT B3, `(.L_x_25) ;  /* 0x0000035000037945 */ /* 0x000fe60003800200 */
[----:B------:R-:W-:Y:S01]  /*0550*/  IMAD.IADD R3, R8, 0x1, -R3 ;  /* 0x0000000108037824 */ /* 0x000fe200078e0a03 */
[C---:B------:R-:W-:Y:S01]  /*0560*/  IADD3 R6, PT, PT, R5.reuse, 0x7f, -R6 ;  /* 0x0000007f05067810 */ /* 0x040fe20007ffe806 */
[----:B------:R-:W-:Y:S02]  /*0570*/  IMAD R0, R5, -0x800000, R7 ;  /* 0xff80000005007824 */ /* 0x000fe400078e0207 */
[----:B------:R-:W0:Y:S01]  /*0580*/  MUFU.RCP R8, R3 ;  /* 0x0000000300087308 */ /* 0x000e220000001000 */
[----:B------:R-:W-:Y:S01]  /*0590*/  FADD.FTZ R11, -R3, -RZ ;  /* 0x800000ff030b7221 */ /* 0x000fe20000010100 */
[----:B------:R-:W-:-:S03]  /*05a0*/  IMAD.IADD R6, R6, 0x1, R9 ;  /* 0x0000000106067824 */ /* 0x000fc600078e0209 */
[----:B0-----:R-:W-:-:S04]  /*05b0*/  FFMA R13, R8, R11, 1 ;  /* 0x3f800000080d7423 */ /* 0x001fc8000000000b */
[----:B------:R-:W-:-:S04]  /*05c0*/  FFMA R10, R8, R13, R8 ;  /* 0x0000000d080a7223 */ /* 0x000fc80000000008 */
[----:B------:R-:W-:-:S04]  /*05d0*/  FFMA R7, R0, R10, RZ ;  /* 0x0000000a00077223 */ /* 0x000fc800000000ff */
[----:B------:R-:W-:-:S04]  /*05e0*/  FFMA R8, R11, R7, R0 ;  /* 0x000000070b087223 */ /* 0x000fc80000000000 */
[----:B------:R-:W-:-:S04]  /*05f0*/  FFMA R7, R10, R8, R7 ;  /* 0x000000080a077223 */ /* 0x000fc80000000007 */
[----:B------:R-:W-:-:S04]  /*0600*/  FFMA R8, R11, R7, R0 ;  /* 0x000000070b087223 */ /* 0x000fc80000000000 */
[----:B------:R-:W-:-:S05]  /*0610*/  FFMA R0, R10, R8, R7 ;  /* 0x000000080a007223 */ /* 0x000fca0000000007 */
[----:B------:R-:W-:-:S04]  /*0620*/  SHF.R.U32.HI R3, RZ, 0x17, R0 ;  /* 0x00000017ff037819 */ /* 0x000fc80000011600 */
[----:B------:R-:W-:-:S05]  /*0630*/  LOP3.LUT R3, R3, 0xff, RZ, 0xc0, !PT ;  /* 0x000000ff03037812 */ /* 0x000fca00078ec0ff */
[----:B------:R-:W-:-:S04]  /*0640*/  IMAD.IADD R9, R3, 0x1, R6 ;  /* 0x0000000103097824 */ /* 0x000fc800078e0206 */
[----:B------:R-:W-:-:S05]  /*0650*/  VIADD R3, R9, 0xffffffff ;  /* 0xffffffff09037836 */ /* 0x000fca0000000000 */
[----:B------:R-:W-:-:S13]  /*0660*/  ISETP.GE.U32.AND P0, PT, R3, 0xfe, PT ;  /* 0x000000fe0300780c */ /* 0x000fda0003f06070 */
[----:B------:R-:W-:Y:S05]  /*0670*/  @!P0 BRA `(.L_x_26) ;  /* 0x0000000000808947 */ /* 0x000fea0003800000 */
[----:B------:R-:W-:-:S13]  /*0680*/  ISETP.GT.AND P0, PT, R9, 0xfe, PT ;  /* 0x000000fe0900780c */ /* 0x000fda0003f04270 */
[----:B------:R-:W-:Y:S05]  /*0690*/  @P0 BRA `(.L_x_27) ;  /* 0x00000000006c0947 */ /* 0x000fea0003800000 */
[----:B------:R-:W-:-:S13]  /*06a0*/  ISETP.GE.AND P0, PT, R9, 0x1, PT ;  /* 0x000000010900780c */ /* 0x000fda0003f06270 */
[----:B------:R-:W-:Y:S05]  /*06b0*/  @P0 BRA `(.L_x_28) ;  /* 0x0000000000740947 */ /* 0x000fea0003800000 */
[----:B------:R-:W-:Y:S02]  /*06c0*/  ISETP.GE.AND P0, PT, R9, -0x18, PT ;  /* 0xffffffe80900780c */ /* 0x000fe40003f06270 */
[----:B------:R-:W-:-:S11]  /*06d0*/  LOP3.LUT R0, R0, 0x80000000, RZ, 0xc0, !PT ;  /* 0x8000000000007812 */ /* 0x000fd600078ec0ff */
[----:B------:R-:W-:Y:S05]  /*06e0*/  @!P0 BRA `(.L_x_28) ;  /* 0x0000000000688947 */ /* 0x000fea0003800000 */
[CCC-:B------:R-:W-:Y:S01]  /*06f0*/  FFMA.RZ R3, R10.reuse, R8.reuse, R7.reuse ;  /* 0x000000080a037223 */ /* 0x1c0fe2000000c007 */
[CCC-:B------:R-:W-:Y:S01]  /*0700*/  FFMA.RM R6, R10.reuse, R8.reuse, R7.reuse ;  /* 0x000000080a067223 */ /* 0x1c0fe20000004007 */
[C---:B------:R-:W-:Y:S02]  /*0710*/  ISETP.NE.AND P2, PT, R9.reuse, RZ, PT ;  /* 0x000000ff0900720c */ /* 0x040fe40003f45270 */
[----:B------:R-:W-:Y:S02]  /*0720*/  ISETP.NE.AND P1, PT, R9, RZ, PT ;  /* 0x000000ff0900720c */ /* 0x000fe40003f25270 */
[----:B------:R-:W-:Y:S01]  /*0730*/  LOP3.LUT R5, R3, 0x7fffff, RZ, 0xc0, !PT ;  /* 0x007fffff03057812 */ /* 0x000fe200078ec0ff */
[----:B------:R-:W-:Y:S01]  /*0740*/  FFMA.RP R3, R10, R8, R7 ;  /* 0x000000080a037223 */ /* 0x000fe20000008007 */
[----:B------:R-:W-:Y:S02]  /*0750*/  VIADD R8, R9, 0x20 ;  /* 0x0000002009087836 */ /* 0x000fe40000000000 */
[----:B------:R-:W-:Y:S01]  /*0760*/  LOP3.LUT R5, R5, 0x800000, RZ, 0xfc, !PT ;  /* 0x0080000005057812 */ /* 0x000fe200078efcff */
[----:B------:R-:W-:Y:S01]  /*0770*/  IMAD.MOV R7, RZ, RZ, -R9 ;  /* 0x000000ffff077224 */ /* 0x000fe200078e0a09 */
[----:B------:R-:W-:-:S02]  /*0780*/  FSETP.NEU.FTZ.AND P0, PT, R3, R6, PT ;  /* 0x000000060300720b */ /* 0x000fc40003f1d000 */
[----:B------:R-:W-:Y:S02]  /*0790*/  SHF.L.U32 R8, R5, R8, RZ ;  /* 0x0000000805087219 */ /* 0x000fe400000006ff */
[----:B------:R-:W-:Y:S02]  /*07a0*/  SEL R6, R7, RZ, P2 ;  /* 0x000000ff07067207 */ /* 0x000fe40001000000 */
[----:B------:R-:W-:Y:S02]  /*07b0*/  ISETP.NE.AND P1, PT, R8, RZ, P1 ;  /* 0x000000ff0800720c */ /* 0x000fe40000f25270 */
[----:B------:R-:W-:Y:S02]  /*07c0*/  SHF.R.U32.HI R6, RZ, R6, R5 ;  /* 0x00000006ff067219 */ /* 0x000fe40000011605 */
[----:B------:R-:W-:Y:S02]  /*07d0*/  PLOP3.LUT P0, PT, P0, P1, PT, 0xf8, 0x8f ;  /* 0x00000000008f781c */ /* 0x000fe40000703f70 */
[----:B------:R-:W-:-:S02]  /*07e0*/  SHF.R.U32.HI R8, RZ, 0x1, R6 ;  /* 0x00000001ff087819 */ /* 0x000fc40000011606 */
[----:B------:R-:W-:-:S04]  /*07f0*/  SEL R3, RZ, 0x1, !P0 ;  /* 0x00000001ff037807 */ /* 0x000fc80004000000 */
[----:B------:R-:W-:-:S04]  /*0800*/  LOP3.LUT R3, R3, 0x1, R8, 0xf8, !PT ;  /* 0x0000000103037812 */ /* 0x000fc800078ef808 */
[----:B------:R-:W-:-:S05]  /*0810*/  LOP3.LUT R3, R3, R6, RZ, 0xc0, !PT ;  /* 0x0000000603037212 */ /* 0x000fca00078ec0ff */
[----:B------:R-:W-:-:S05]  /*0820*/  IMAD.IADD R3, R8, 0x1, R3 ;  /* 0x0000000108037824 */ /* 0x000fca00078e0203 */
[----:B------:R-:W-:Y:S01]  /*0830*/  LOP3.LUT R0, R3, R0, RZ, 0xfc, !PT ;  /* 0x0000000003007212 */ /* 0x000fe200078efcff */
[----:B------:R-:W-:Y:S06]  /*0840*/  BRA `(.L_x_28) ;  /* 0x0000000000107947 */ /* 0x000fec0003800000 */
.L_x_27:
[----:B------:R-:W-:-:S04]  /*0850*/  LOP3.LUT R0, R0, 0x80000000, RZ, 0xc0, !PT ;  /* 0x8000000000007812 */ /* 0x000fc800078ec0ff */
[----:B------:R-:W-:Y:S01]  /*0860*/  LOP3.LUT R0, R0, 0x7f800000, RZ, 0xfc, !PT ;  /* 0x7f80000000007812 */ /* 0x000fe200078efcff */
[----:B------:R-:W-:Y:S06]  /*0870*/  BRA `(.L_x_28) ;  /* 0x0000000000047947 */ /* 0x000fec0003800000 */
.L_x_26:
[----:B------:R-:W-:-:S07]  /*0880*/  IMAD R0, R6, 0x800000, R0 ;  /* 0x0080000006007824 */ /* 0x000fce00078e0200 */
.L_x_28:
[----:B------:R-:W-:Y:S05]  /*0890*/  BSYNC.RECONVERGENT B3 ;  /* 0x0000000000037941 */ /* 0x000fea0003800200 */
.L_x_25:
[----:B------:R-:W-:Y:S05]  /*08a0*/  BRA `(.L_x_29) ;  /* 0x0000000000207947 */ /* 0x000fea0003800000 */
.L_x_24:
[----:B------:R-:W-:-:S04]  /*08b0*/  LOP3.LUT R0, R8, 0x80000000, R7, 0x48, !PT ;  /* 0x8000000008007812 */ /* 0x000fc800078e4807 */
[----:B------:R-:W-:Y:S01]  /*08c0*/  LOP3.LUT R0, R0, 0x7f800000, RZ, 0xfc, !PT ;  /* 0x7f80000000007812 */ /* 0x000fe200078efcff */
[----:B------:R-:W-:Y:S06]  /*08d0*/  BRA `(.L_x_29) ;  /* 0x0000000000147947 */ /* 0x000fec0003800000 */
.L_x_23:
[----:B------:R-:W-:Y:S01]  /*08e0*/  LOP3.LUT R0, R8, 0x80000000, R7, 0x48, !PT ;  /* 0x8000000008007812 */ /* 0x000fe200078e4807 */
[----:B------:R-:W-:Y:S06]  /*08f0*/  BRA `(.L_x_29) ;  /* 0x00000000000c7947 */ /* 0x000fec0003800000 */
.L_x_22:
[----:B------:R-:W0:Y:S01]  /*0900*/  MUFU.RSQ R0, -QNAN ;  /* 0xffc0000000007908 */ /* 0x000e220000001400 */
[----:B------:R-:W-:Y:S05]  /*0910*/  BRA `(.L_x_29) ;  /* 0x0000000000047947 */ /* 0x000fea0003800000 */
.L_x_21:
[----:B------:R-:W-:-:S07]  /*0920*/  FADD.FTZ R0, R0, R3 ;  /* 0x0000000300007221 */ /* 0x000fce0000010000 */
.L_x_29:
[----:B------:R-:W-:Y:S05]  /*0930*/  BSYNC.RECONVERGENT B2 ;  /* 0x0000000000027941 */ /* 0x000fea0003800200 */
.L_x_19:
[----:B------:R-:W-:-:S04]  /*0940*/  IMAD.MOV.U32 R5, RZ, RZ, 0x0 ;  /* 0x00000000ff057424 */ /* 0x000fc800078e00ff */
[----:B0-----:R-:W-:Y:S05]  /*0950*/  RET.REL.NODEC R4 `(dropout_bwd_f32) ;  /* 0xfffffff404a87950 */ /* 0x001fea0003c3ffff */
.L_x_30:
        /* <DEDUP_REMOVED lines=10> */
.L_x_46:


//--------------------- .text.dropout_fwd_f32     --------------------------
	.section	.text.dropout_fwd_f32,"ax",@progbits
	.align	128
        .global         dropout_fwd_f32
        .type           dropout_fwd_f32,@function
        .size           dropout_fwd_f32,(.L_x_47 - dropout_fwd_f32)
        .other          dropout_fwd_f32,@"STO_CUDA_ENTRY STV_DEFAULT"
dropout_fwd_f32:
.text.dropout_fwd_f32:
        /* <DEDUP_REMOVED lines=18> */
[----:B------:R-:W0:Y:S02]  /*0120*/  LDC R0, c[0x0][0x380] ;  /* 0x0000e000ff007b82 */ /* 0x000e240000000800 */
[----:B0-----:R-:W-:-:S04]  /*0130*/  FADD R0, -R0, 1 ;  /* 0x3f80000000007421 */ /* 0x001fc80000000100 */
[----:B------:R-:W-:-:S05]  /*0140*/  VIADD R3, R0, 0x1800000 ;  /* 0x0180000000037836 */ /* 0x000fca0000000000 */
[----:B------:R-:W-:-:S04]  /*0150*/  LOP3.LUT R3, R3, 0x7f800000, RZ, 0xc0, !PT ;  /* 0x7f80000003037812 */ /* 0x000fc800078ec0ff */
[----:B------:R-:W-:-:S13]  /*0160*/  ISETP.GT.U32.AND P0, PT, R3, 0x1ffffff, PT ;  /* 0x01ffffff0300780c */ /* 0x000fda0003f04070 */
[----:B------:R-:W-:Y:S05]  /*0170*/  @P0 BRA `(.L_x_33) ;  /* 0x0000000000100947 */ /* 0x000fea0003800000 */
[----:B------:R-:W-:-:S07]  /*0180*/  MOV R4, 0x1a0 ;  /* 0x000001a000047802 */ /* 0x000fce0000000f00 */
[----:B------:R-:W-:Y:S05]  /*0190*/  CALL.REL.NOINC `($__internal_3_$__cuda_sm20_rcp_rn_f32_slowpath) ;  /* 0x00000000004c7944 */ /* 0x000fea0003c00000 */
[----:B------:R-:W-:Y:S01]  /*01a0*/  IMAD.MOV.U32 R0, RZ, RZ, R3 ;  /* 0x000000ffff007224 */ /* 0x000fe200078e0003 */
[----:B------:R-:W-:Y:S06]  /*01b0*/  BRA `(.L_x_32) ;  /* 0x0000000000107947 */ /* 0x000fec0003800000 */
.L_x_33:
[----:B------:R-:W0:Y:S02]  /*01c0*/  MUFU.RCP R3, R0 ;  /* 0x0000000000037308 */ /* 0x000e240000001000 */
[----:B0-----:R-:W-:-:S04]  /*01d0*/  FFMA R4, R0, R3, -1 ;  /* 0xbf80000000047423 */ /* 0x001fc80000000003 */
[----:B------:R-:W-:-:S04]  /*01e0*/  FADD.FTZ R4, -R4, -RZ ;  /* 0x800000ff04047221 */ /* 0x000fc80000010100 */
[----:B------:R-:W-:-:S07]  /*01f0*/  FFMA R0, R3, R4, R3 ;  /* 0x0000000403007223 */ /* 0x000fce0000000003 */
.L_x_32:
[----:B------:R-:W-:Y:S05]  /*0200*/  BSYNC.RECONVERGENT B0 ;  /* 0x0000000000007941 */ /* 0x000fea0003800200 */
.L_x_31:
[----:B------:R-:W0:Y:S01]  /*0210*/  LDCU.64 UR6, c[0x0][0x390] ;  /* 0x00007200ff0677ac */ /* 0x000e220008000a00 */
[----:B------:R-:W-:Y:S01]  /*0220*/  IMAD.SHL.U32 R4, R2, 0x4, RZ ;  /* 0x0000000402047824 */ /* 0x000fe200078e00ff */
[----:B------:R-:W-:-:S04]  /*0230*/  SHF.R.U32.HI R5, RZ, 0x1e, R2 ;  /* 0x0000001eff057819 */ /* 0x000fc80000011602 */
[----:B0-----:R-:W-:-:S04]  /*0240*/  IADD3 R2, P0, PT, R4, UR6, RZ ;  /* 0x0000000604027c10 */ /* 0x001fc8000ff1e0ff */
[----:B------:R-:W-:Y:S01]  /*0250*/  IADD3.X R3, PT, PT, R5, UR7, RZ, P0, !PT ;  /* 0x0000000705037c10 */ /* 0x000fe200087fe4ff */
[----:B------:R-:W0:Y:S05]  /*0260*/  LDCU.64 UR6, c[0x0][0x3a0] ;  /* 0x00007400ff0677ac */ /* 0x000e2a0008000a00 */
[----:B------:R-:W2:Y:S01]  /*0270*/  LDG.E R3, desc[UR4][R2.64] ;  /* 0x0000000402037981 */ /* 0x000ea2000c1e1900 */
[----:B0-----:R-:W-:-:S04]  /*0280*/  IADD3 R4, P0, PT, R4, UR6, RZ ;  /* 0x0000000604047c10 */ /* 0x001fc8000ff1e0ff */
[----:B------:R-:W-:Y:S01]  /*0290*/  IADD3.X R5, PT, PT, R5, UR7, RZ, P0, !PT ;  /* 0x0000000705057c10 */ /* 0x000fe200087fe4ff */
[----:B--2---:R-:W-:-:S05]  /*02a0*/  FMUL R7, R3, R0 ;  /* 0x0000000003077220 */ /* 0x004fca0000400000 */
[----:B------:R-:W-:Y:S01]  /*02b0*/  STG.E desc[UR4][R4.64], R7 ;  /* 0x0000000704007986 */ /* 0x000fe2000c101904 */
[----:B------:R-:W-:Y:S05]  /*02c0*/  EXIT ;  /* 0x000000000000794d */ /* 0x000fea0003800000 */
        .weak           $__internal_3_$__cuda_sm20_rcp_rn_f32_slowpath
        .type           $__internal_3_$__cuda_sm20_rcp_rn_f32_slowpath,@function
        .size           $__internal_3_$__cuda_sm20_rcp_rn_f32_slowpath,(.L_x_47 - $__internal_3_$__cuda_sm20_rcp_rn_f32_slowpath)
$__internal_3_$__cuda_sm20_rcp_rn_f32_slowpath:
[----:B------:R-:W-:-:S05]  /*02d0*/  IMAD.SHL.U32 R3, R0, 0x2, RZ ;  /* 0x0000000200037824 */ /* 0x000fca00078e00ff */
[----:B------:R-:W-:-:S04]  /*02e0*/  SHF.R.U32.HI R3, RZ, 0x18, R3 ;  /* 0x00000018ff037819 */ /* 0x000fc80000011603 */
[----:B------:R-:W-:-:S13]  /*02f0*/  ISETP.NE.U32.AND P0, PT, R3, RZ, PT ;  /* 0x000000ff0300720c */ /* 0x000fda0003f05070 */
[----:B------:R-:W-:Y:S05]  /*0300*/  @P0 BRA `(.L_x_34) ;  /* 0x00000000002c0947 */ /* 0x000fea0003800000 */
[----:B------:R-:W-:-:S05]  /*0310*/  IMAD.SHL.U32 R3, R0, 0x2, RZ ;  /* 0x0000000200037824 */ /* 0x000fca00078e00ff */
[----:B------:R-:W-:-:S13]  /*0320*/  ISETP.NE.AND P0, PT, R3, RZ, PT ;  /* 0x000000ff0300720c */ /* 0x000fda0003f05270 */
[----:B------:R0:W1:Y:S01]  /*0330*/  @!P0 MUFU.RCP R3, R0 ;  /* 0x0000000000038308 */ /* 0x0000620000001000 */
[----:B------:R-:W-:Y:S05]  /*0340*/  @!P0 BRA `(.L_x_35) ;  /* 0x0000000000a48947 */ /* 0x000fea0003800000 */
[----:B------:R-:W-:-:S04]  /*0350*/  FFMA R5, R0, 1.84467440737095516160e+19, RZ ;  /* 0x5f80000000057823 */ /* 0x000fc800000000ff */
[----:B0-----:R-:W1:Y:S02]  /*0360*/  MUFU.RCP R0, R5 ;  /* 0x0000000500007308 */ /* 0x001e640000001000 */
[----:B-1----:R-:W-:-:S04]  /*0370*/  FFMA R3, R5, R0, -1 ;  /* 0xbf80000005037423 */ /* 0x002fc80000000000 */
[----:B------:R-:W-:-:S04]  /*0380*/  FADD.FTZ R3, -R3, -RZ ;  /* 0x800000ff03037221 */ /* 0x000fc80000010100 */
[----:B------:R-:W-:-:S04]  /*0390*/  FFMA R0, R0, R3, R0 ;  /* 0x0000000300007223 */ /* 0x000fc80000000000 */
[----:B------:R-:W-:Y:S01]  /*03a0*/  FFMA R3, R0, 1.84467440737095516160e+19, RZ ;  /* 0x5f80000000037823 */ /* 0x000fe200000000ff */
[----:B------:R-:W-:Y:S06]  /*03b0*/  BRA `(.L_x_35) ;  /* 0x0000000000887947 */ /* 0x000fec0003800000 */
.L_x_34:
[----:B------:R-:W-:-:S05]  /*03c0*/  VIADD R5, R3, 0xffffff03 ;  /* 0xffffff0303057836 */ /* 0x000fca0000000000 */
[----:B------:R-:W-:-:S13]  /*03d0*/  ISETP.GT.U32.AND P0, PT, R5, 0x1, PT ;  /* 0x000000010500780c */ /* 0x000fda0003f04070 */
[----:B------:R-:W-:Y:S05]  /*03e0*/  @P0 BRA `(.L_x_36) ;  /* 0x0000000000780947 */ /* 0x000fea0003800000 */
[----:B------:R-:W-:Y:S01]  /*03f0*/  LOP3.LUT R6, R0, 0x7fffff, RZ, 0xc0, !PT ;  /* 0x007fffff00067812 */ /* 0x000fe200078ec0ff */
[----:B------:R-:W-:Y:S02]  /*0400*/  IMAD.MOV.U32 R10, RZ, RZ, 0x3 ;  /* 0x00000003ff0a7424 */ /* 0x000fe400078e00ff */
[----:B------:R-:W-:Y:S01]  /*0410*/  VIADD R3, R3, 0xffffff04 ;  /* 0xffffff0403037836 */ /* 0x000fe20000000000 */
[----:B------:R-:W-:Y:S02]  /*0420*/  LOP3.LUT R6, R6, 0x3f800000, RZ, 0xfc, !PT ;  /* 0x3f80000006067812 */ /* 0x000fe400078efcff */
[----:B------:R-:W-:Y:S02]  /*0430*/  SHF.L.U32 R11, R10, R5, RZ ;  /* 0x000000050a0b7219 */ /* 0x000fe400000006ff */
[----:B------:R-:W0:Y:S02]  /*0440*/  MUFU.RCP R7, R6 ;  /* 0x0000000600077308 */ /* 0x000e240000001000 */
[----:B0-----:R-:W-:-:S04]  /*0450*/  FFMA R8, R6, R7, -1 ;  /* 0xbf80000006087423 */ /* 0x001fc80000000007 */
[----:B------:R-:W-:-:S04]  /*0460*/  FADD.FTZ R8, -R8, -RZ ;  /* 0x800000ff08087221 */ /* 0x000fc80000010100 */
[CCC-:B------:R-:W-:Y:S01]  /*0470*/  FFMA.RM R9, R7.reuse, R8.reuse, R7.reuse ;  /* 0x0000000807097223 */ /* 0x1c0fe20000004007 */
[----:B------:R-:W-:-:S04]  /*0480*/  FFMA.RP R8, R7, R8, R7 ;  /* 0x0000000807087223 */ /* 0x000fc80000008007 */
[C---:B------:R-:W-:Y:S02]  /*0490*/  LOP3.LUT R7, R9.reuse, 0x7fffff, RZ, 0xc0, !PT ;  /* 0x007fffff09077812 */ /* 0x040fe400078ec0ff */
[----:B------:R-:W-:Y:S02]  /*04a0*/  FSETP.NEU.FTZ.AND P0, PT, R9, R8, PT ;  /* 0x000000080900720b */ /* 0x000fe40003f1d000 */
[----:B------:R-:W-:Y:S02]  /*04b0*/  LOP3.LUT R8, R7, 0x800000, RZ, 0xfc, !PT ;  /* 0x0080000007087812 */ /* 0x000fe400078efcff */
[----:B------:R-:W-:Y:S02]  /*04c0*/  SEL R7, RZ, 0xffffffff, !P0 ;  /* 0xffffffffff077807 */ /* 0x000fe40004000000 */
[----:B------:R-:W-:Y:S02]  /*04d0*/  LOP3.LUT R6, R11, R8, RZ, 0xc0, !PT ;  /* 0x000000080b067212 */ /* 0x000fe400078ec0ff */
[----:B------:R-:W-:Y:S01]  /*04e0*/  SHF.R.U32.HI R3, RZ, R3, R8 ;  /* 0x00000003ff037219 */ /* 0x000fe20000011608 */
[----:B------:R-:W-:Y:S01]  /*04f0*/  IMAD.MOV R7, RZ, RZ, -R7 ;  /* 0x000000ffff077224 */ /* 0x000fe200078e0a07 */
[----:B------:R-:W-:-:S04]  /*0500*/  SHF.R.U32.HI R6, RZ, R5, R6 ;  /* 0x00000005ff067219 */ /* 0x000fc80000011606 */
[----:B------:R-:W-:Y:S02]  /*0510*/  LOP3.LUT P1, RZ, R7, R5, R8, 0xf8, !PT ;  /* 0x0000000507ff7212 */ /* 0x000fe4000782f808 */
[C---:B------:R-:W-:Y:S02]  /*0520*/  LOP3.LUT P0, RZ, R6.reuse, 0x1, RZ, 0xc0, !PT ;  /* 0x0000000106ff7812 */ /* 0x040fe4000780c0ff */
[----:B------:R-:W-:-:S04]  /*0530*/  LOP3.LUT P2, RZ, R6, 0x2, RZ, 0xc0, !PT ;  /* 0x0000000206ff7812 */ /* 0x000fc8000784c0ff */
[----:B------:R-:W-:Y:S02]  /*0540*/  PLOP3.LUT P0, PT, P0, P1, P2, 0xe0, 0x0 ;  /* 0x000000000000781c */ /* 0x000fe40000703c20 */
[----:B------:R-:W-:Y:S02]  /*0550*/  LOP3.LUT P1, RZ, R0, 0x7fffff, RZ, 0xc0, !PT ;  /* 0x007fffff00ff7812 */ /* 0x000fe4000782c0ff */
[----:B------:R-:W-:-:S05]  /*0560*/  SEL R5, RZ, 0x1, !P0 ;  /* 0x00000001ff057807 */ /* 0x000fca0004000000 */
[----:B------:R-:W-:-:S05]  /*0570*/  IMAD.MOV R5, RZ, RZ, -R5 ;  /* 0x000000ffff057224 */ /* 0x000fca00078e0a05 */
[----:B------:R-:W-:-:S13]  /*0580*/  ISETP.GE.AND P0, PT, R5, RZ, PT ;  /* 0x000000ff0500720c */ /* 0x000fda0003f06270 */
[----:B------:R-:W-:-:S04]  /*0590*/  @!P0 VIADD R3, R3, 0x1 ;  /* 0x0000000103038836 */ /* 0x000fc80000000000 */
[----:B------:R-:W-:-:S05]  /*05a0*/  @!P1 IMAD.SHL.U32 R3, R3, 0x2, RZ ;  /* 0x0000000203039824 */ /* 0x000fca00078e00ff */
[----:B------:R-:W-:Y:S01]  /*05b0*/  LOP3.LUT R3, R3, 0x80000000, R0, 0xf8, !PT ;  /* 0x8000000003037812 */ /* 0x000fe200078ef800 */
[----:B------:R-:W-:Y:S06]  /*05c0*/  BRA `(.L_x_35) ;  /* 0x0000000000047947 */ /* 0x000fec0003800000 */
.L_x_36:
[----:B------:R2:W3:Y:S02]  /*05d0*/  MUFU.RCP R3, R0 ;  /* 0x0000000000037308 */ /* 0x0004e40000001000 */
.L_x_35:
[----:B------:R-:W-:-:S04]  /*05e0*/  IMAD.MOV.U32 R5, RZ, RZ, 0x0 ;  /* 0x00000000ff057424 */ /* 0x000fc800078e00ff */
[----:B0123--:R-:W-:Y:S05]  /*05f0*/  RET.REL.NODEC R4 `(dropout_fwd_f32) ;  /* 0xfffffff804807950 */ /* 0x00ffea0003c3ffff */
.L_x_37:
        /* <DEDUP_REMOVED lines=16> */
.L_x_47:


//--------------------- .text.dropout_bwd_f16     --------------------------
	.section	.text.dropout_bwd_f16,"ax",@progbits
	.align	128
        .global         dropout_bwd_f16
        .type           dropout_bwd_f16,@function
        .size           dropout_bwd_f16,(.L_x_52 - dropout_bwd_f16)
        .other          dropout_bwd_f16,@"STO_CUDA_ENTRY STV_DEFAULT"
dropout_bwd_f16:
.text.dropout_bwd_f16:
        /* <DEDUP_REMOVED lines=15> */
[----:B------:R-:W-:Y:S02]  /*00f0*/  PRMT R4, RZ, 0x7610, R4 ;  /* 0x00007610ff047816 */ /* 0x000fe40000000004 */
[----:B--2---:R-:W-:-:S13]  /*0100*/  ISETP.NE.AND P0, PT, R2, RZ, PT ;  /* 0x000000ff0200720c */ /* 0x004fda0003f05270 */
[----:B------:R-:W-:Y:S05]  /*0110*/  @P0 BRA `(.L_x_39) ;  /* 0x0000000000480947 */ /* 0x000fea0003800000 */
[----:B------:R-:W0:Y:S01]  /*0120*/  LDCU.64 UR6, c[0x0][0x3a0] ;  /* 0x00007400ff0677ac */ /* 0x000e220008000a00 */
[----:B------:R-:W1:Y:S01]  /*0130*/  LDC.U16 R4, c[0x0][0x380] ;  /* 0x0000e000ff047b82 */ /* 0x000e620000000400 */
[----:B0-----:R-:W-:-:S04]  /*0140*/  LEA R2, P0, R0, UR6, 0x1 ;  /* 0x0000000600027c11 */ /* 0x001fc8000f8008ff */
[----:B------:R-:W-:-:S05]  /*0150*/  LEA.HI.X R3, R0, UR7, RZ, 0x1, P0 ;  /* 0x0000000700037c11 */ /* 0x000fca00080f0cff */
[----:B------:R1:W2:Y:S02]  /*0160*/  LDG.E.U16 R2, desc[UR4][R2.64] ;  /* 0x0000000402027981 */ /* 0x0002a4000c1e1500 */
[----:B-1----:R-:W-:-:S05]  /*0170*/  HADD2 R3, -R4.H0_H0, 1, 1 ;  /* 0x3c003c0004037430 */ /* 0x002fca0000000900 */
[----:B------:R-:W-:-:S04]  /*0180*/  HADD2.F32 R5, -RZ, R3.H0_H0 ;  /* 0x20000003ff057230 */ /* 0x000fc80000004100 */
[----:B------:R-:W0:Y:S01]  /*0190*/  MUFU.RCP R7, R5 ;  /* 0x0000000500077308 */ /* 0x000e220000001000 */
[----:B--2---:R-:W-:-:S05]  /*01a0*/  HADD2.F32 R4, -RZ, R2.H0_H0 ;  /* 0x20000002ff047230 */ /* 0x004fca0000004100 */
[----:B0-----:R-:W-:-:S05]  /*01b0*/  FMUL R6, R4, R7 ;  /* 0x0000000704067220 */ /* 0x001fca0000400000 */
[----:B------:R-:W-:-:S05]  /*01c0*/  F2FP.F16.F32.PACK_AB R3, RZ, R6 ;  /* 0x00000006ff03723e */ /* 0x000fca00000000ff */
[C---:B------:R-:W-:Y:S02]  /*01d0*/  HSETP2.GEU.AND P1, PT, |R3|.reuse.H0_H0, 8.523464202880859375e-06, 8.523464202880859375e-06, PT ;  /* 0x008f008f03007434 */ /* 0x040fe40003f2ea00 */
[----:B------:R-:W-:-:S05]  /*01e0*/  HSETP2.GT.AND P0, PT, |R3|.H0_H0, RZ.H0_H0, PT ;  /* 0x200000ff03007234 */ /* 0x000fca0003f04a00 */
[----:B------:R-:W-:-:S13]  /*01f0*/  PLOP3.LUT P0, PT, P1, P0, PT, 0xf2, 0x2f ;  /* 0x00000000002f781c */ /* 0x000fda0000f01e72 */
[----:B------:R-:W-:-:S04]  /*0200*/  @!P0 FFMA R4, -R5, R6, R4 ;  /* 0x0000000605048223 */ /* 0x000fc80000000104 */
[----:B------:R-:W-:Y:S01]  /*0210*/  @!P0 FFMA R6, R7, R4, R6 ;  /* 0x0000000407068223 */ /* 0x000fe20000000006 */
[----:B------:R-:W-:-:S04]  /*0220*/  PRMT R4, R3, 0x7610, R4 ;  /* 0x0000761003047816 */ /* 0x000fc80000000004 */
[----:B------:R-:W-:-:S07]  /*0230*/  @!P0 F2FP.F16.F32.PACK_AB R4, RZ, R6 ;  /* 0x00000006ff04823e */ /* 0x000fce00000000ff */
.L_x_39:
[----:B------:R-:W-:Y:S05]  /*0240*/  BSYNC.RECONVERGENT B0 ;  /* 0x0000000000007941 */ /* 0x000fea0003800200 */
.L_x_38:
[----:B------:R-:W0:Y:S02]  /*0250*/  LDCU.64 UR6, c[0x0][0x398] ;  /* 0x00007300ff0677ac */ /* 0x000e240008000a00 */
[----:B0-----:R-:W-:-:S04]  /*0260*/  LEA R2, P0, R0, UR6, 0x1 ;  /* 0x0000000600027c11 */ /* 0x001fc8000f8008ff */
[----:B------:R-:W-:-:S05]  /*0270*/  LEA.HI.X R3, R0, UR7, RZ, 0x1, P0 ;  /* 0x0000000700037c11 */ /* 0x000fca00080f0cff */
[----:B------:R-:W2:Y:S02]  /*0280*/  LDG.E.U16 R5, desc[UR4][R2.64] ;  /* 0x0000000402057981 */ /* 0x000ea4000c1e1500 */
[----:B--2---:R-:W-:-:S05]  /*0290*/  HADD2 R4, R5.H0_H0, R4.H0_H0 ;  /* 0x2000000405047230 */ /* 0x004fca0000000800 */
[----:B------:R-:W-:Y:S01]  /*02a0*/  STG.E.U16 desc[UR4][R2.64], R4 ;  /* 0x0000000402007986 */ /* 0x000fe2000c101504 */
[----:B------:R-:W-:Y:S05]  /*02b0*/  EXIT ;  /* 0x000000000000794d */ /* 0x000fea0003800000 */
.L_x_40:
        /* <DEDUP_REMOVED lines=12> */
.L_x_52:


//--------------------- .text.dropout_fwd_f16     --------------------------
	.section	.text.dropout_fwd_f16,"ax",@progbits
	.align	128
        .global         dropout_fwd_f16
        .type           dropout_fwd_f16,@function
        .size           dropout_fwd_f16,(.L_x_53 - dropout_fwd_f16)
        .other          dropout_fwd_f16,@"STO_CUDA_ENTRY STV_DEFAULT"
dropout_fwd_f16:
.text.dropout_fwd_f16:
        /* <DEDUP_REMOVED lines=18> */
[----:B------:R-:W0:Y:S02]  /*0120*/  LDC.U16 R2, c[0x0][0x380] ;  /* 0x0000e000ff027b82 */ /* 0x000e240000000400 */
[----:B0-----:R-:W-:-:S05]  /*0130*/  HADD2 R2, -R2.H0_H0, 1, 1 ;  /* 0x3c003c0002027430 */ /* 0x001fca0000000900 */
[----:B------:R-:W-:-:S04]  /*0140*/  HADD2.F32 R2, -RZ, R2.H0_H0 ;  /* 0x20000002ff027230 */ /* 0x000fc80000004100 */
[----:B------:R-:W0:Y:S02]  /*0150*/  MUFU.RCP R3, R2 ;  /* 0x0000000200037308 */ /* 0x000e240000001000 */
[----:B0-----:R-:W-:-:S05]  /*0160*/  F2FP.F16.F32.PACK_AB R5, RZ, R3 ;  /* 0x00000003ff05723e */ /* 0x001fca00000000ff */
[C---:B------:R-:W-:Y:S02]  /*0170*/  HSETP2.GEU.AND P1, PT, |R5|.reuse.H0_H0, 8.523464202880859375e-06, 8.523464202880859375e-06, PT ;  /* 0x008f008f05007434 */ /* 0x040fe40003f2ea00 */
[----:B------:R-:W-:-:S05]  /*0180*/  HSETP2.GT.AND P0, PT, |R5|.H0_H0, RZ.H0_H0, PT ;  /* 0x200000ff05007234 */ /* 0x000fca0003f04a00 */
[----:B------:R-:W-:-:S13]  /*0190*/  PLOP3.LUT P0, PT, P1, P0, PT, 0xf2, 0x2f ;  /* 0x00000000002f781c */ /* 0x000fda0000f01e72 */
[----:B------:R-:W-:-:S04]  /*01a0*/  @!P0 FFMA R4, -R2, R3, 1 ;  /* 0x3f80000002048423 */ /* 0x000fc80000000103 */
[----:B------:R-:W-:-:S05]  /*01b0*/  @!P0 FFMA R4, R3, R4, R3 ;  /* 0x0000000403048223 */ /* 0x000fca0000000003 */
[----:B------:R-:W-:-:S07]  /*01c0*/  @!P0 F2FP.F16.F32.PACK_AB R5, RZ, R4 ;  /* 0x00000004ff05823e */ /* 0x000fce00000000ff */
.L_x_42:
[----:B------:R-:W-:Y:S05]  /*01d0*/  BSYNC.RECONVERGENT B0 ;  /* 0x0000000000007941 */ /* 0x000fea0003800200 */
.L_x_41:
[----:B------:R-:W0:Y:S01]  /*01e0*/  LDCU.64 UR6, c[0x0][0x390] ;  /* 0x00007200ff0677ac */ /* 0x000e220008000a00 */
[----:B------:R-:W-:Y:S01]  /*01f0*/  IMAD.SHL.U32 R4, R0, 0x2, RZ ;  /* 0x0000000200047824 */ /* 0x000fe200078e00ff */
[----:B------:R-:W-:-:S04]  /*0200*/  SHF.R.U32.HI R6, RZ, 0x1f, R0 ;  /* 0x0000001fff067819 */ /* 0x000fc80000011600 */
[----:B0-----:R-:W-:-:S04]  /*0210*/  IADD3 R2, P0, PT, R4, UR6, RZ ;  /* 0x0000000604027c10 */ /* 0x001fc8000ff1e0ff */
[----:B------:R-:W-:Y:S01]  /*0220*/  IADD3.X R3, PT, PT, R6, UR7, RZ, P0, !PT ;  /* 0x0000000706037c10 */ /* 0x000fe200087fe4ff */
[----:B------:R-:W0:Y:S04]  /*0230*/  LDCU.64 UR6, c[0x0][0x3a0] ;  /* 0x00007400ff0677ac */ /* 0x000e280008000a00 */
[----:B------:R-:W2:Y:S01]  /*0240*/  LDG.E.U16 R2, desc[UR4][R2.64] ;  /* 0x0000000402027981 */ /* 0x000ea2000c1e1500 */
[----:B0-----:R-:W-:Y:S01]  /*0250*/  IADD3 R4, P0, PT, R4, UR6, RZ ;  /* 0x0000000604047c10 */ /* 0x001fe2000ff1e0ff */
[----:B--2---:R-:W-:-:S03]  /*0260*/  HMUL2 R0, R2.H0_H0, R5.H0_H0 ;  /* 0x2000000502007232 */ /* 0x004fc60000000800 */
[----:B------:R-:W-:-:S05]  /*0270*/  IADD3.X R5, PT, PT, R6, UR7, RZ, P0, !PT ;  /* 0x0000000706057c10 */ /* 0x000fca00087fe4ff */
[----:B------:R-:W-:Y:S01]  /*0280*/  STG.E.U16 desc[UR4][R4.64], R0 ;  /* 0x0000000004007986 */ /* 0x000fe2000c101504 */
[----:B------:R-:W-:Y:S05]  /*0290*/  EXIT ;  /* 0x000000000000794d */ /* 0x000fea0003800000 */
.L_x_43:
        /* <DEDUP_REMOVED lines=14> */
.L_x_53:


//--------------------- .nv.shared.reserved.0     --------------------------
	.section	.nv.shared.reserved.0,"aw",@nobits
	.weak		__nv_reservedSMEM_offset_0_alias
	.size		__nv_reservedSMEM_offset_0_alias, 0, 64
	.other		__nv_reservedSMEM_offset_0_alias,@"STO_CUDA_RESERVED_SHARED STV_DEFAULT"
__nv_reservedSMEM_offset_0_alias:
	.zero		0
	.zero		64


//--------------------- .nv.constant0.dropout_bwd_f64 --------------------------
	.section	.nv.constant0.dropout_bwd_f64,"a",@progbits
	.sectionflags	@""
	.align	4
.nv.constant0.dropout_bwd_f64:
	.zero		936


//--------------------- .nv.constant0.dropout_fwd_f64 --------------------------
	.section	.nv.constant0.dropout_fwd_f64,"a",@progbits
	.sectionflags	@""
	.align	4
.nv.constant0.dropout_fwd_f64:
	.zero		936


//--------------------- .nv.constant0.dropout_bwd_f32 --------------------------
	.section	.nv.constant0.dropout_bwd_f32,"a",@progbits
	.sectionflags	@""
	.align	4
.nv.constant0.dropout_bwd_f32:
	.zero		936


//--------------------- .nv.constant0.dropout_fwd_f32 --------------------------
	.section	.nv.constant0.dropout_fwd_f32,"a",@progbits
	.sectionflags	@""
	.align	4
.nv.constant0.dropout_fwd_f32:
	.zero		936


//--------------------- .nv.constant0.dropout_bwd_f16 --------------------------
	.section	.nv.constant0.dropout_bwd_f16,"a",@progbits
	.sectionflags	@""
	.align	4
.nv.constant0.dropout_bwd_f16:
	.zero		936


//--------------------- .nv.constant0.dropout_fwd_f16 --------------------------
	.section	.nv.constant0.dropout_fwd_f16,"a",@progbits
	.sectionflags	@""
	.align	4
.nv.constant0.dropout_fwd_f16:
	.zero		936


//--------------------- SYMBOLS --------------------------

	.type		.nv.reservedSmem.offset0,@object
	.size		.nv.reservedSmem.offset0,0x4
